//
// Generated by NVIDIA NVVM Compiler
//
// Compiler Build ID: CL-36424714
// Cuda compilation tools, release 13.0, V13.0.88
// Based on NVVM 20.0.0
//

.version 9.0
.target sm_100
.address_size 64

	// .globl	_Z14delta_steppingPiS_S_S_S_S_S_S_S_S_

.visible .entry _Z14delta_steppingPiS_S_S_S_S_S_S_S_S_(
	.param .u64 .ptr .align 1 _Z14delta_steppingPiS_S_S_S_S_S_S_S_S__param_0,
	.param .u64 .ptr .align 1 _Z14delta_steppingPiS_S_S_S_S_S_S_S_S__param_1,
	.param .u64 .ptr .align 1 _Z14delta_steppingPiS_S_S_S_S_S_S_S_S__param_2,
	.param .u64 .ptr .align 1 _Z14delta_steppingPiS_S_S_S_S_S_S_S_S__param_3,
	.param .u64 .ptr .align 1 _Z14delta_steppingPiS_S_S_S_S_S_S_S_S__param_4,
	.param .u64 .ptr .align 1 _Z14delta_steppingPiS_S_S_S_S_S_S_S_S__param_5,
	.param .u64 .ptr .align 1 _Z14delta_steppingPiS_S_S_S_S_S_S_S_S__param_6,
	.param .u64 .ptr .align 1 _Z14delta_steppingPiS_S_S_S_S_S_S_S_S__param_7,
	.param .u64 .ptr .align 1 _Z14delta_steppingPiS_S_S_S_S_S_S_S_S__param_8,
	.param .u64 .ptr .align 1 _Z14delta_steppingPiS_S_S_S_S_S_S_S_S__param_9
)
{
	.local .align 16 .b8 	__local_depot0[608];
	.reg .b64 	%SP;
	.reg .b64 	%SPL;
	.reg .pred 	%p<29>;
	.reg .b16 	%rs<9>;
	.reg .b32 	%r<114>;
	.reg .b64 	%rd<74>;

	mov.u64 	%SPL, __local_depot0;
	ld.param.u64 	%rd23, [_Z14delta_steppingPiS_S_S_S_S_S_S_S_S__param_0];
	ld.param.u64 	%rd24, [_Z14delta_steppingPiS_S_S_S_S_S_S_S_S__param_1];
	ld.param.u64 	%rd25, [_Z14delta_steppingPiS_S_S_S_S_S_S_S_S__param_2];
	ld.param.u64 	%rd26, [_Z14delta_steppingPiS_S_S_S_S_S_S_S_S__param_3];
	ld.param.u64 	%rd27, [_Z14delta_steppingPiS_S_S_S_S_S_S_S_S__param_4];
	ld.param.u64 	%rd28, [_Z14delta_steppingPiS_S_S_S_S_S_S_S_S__param_5];
	ld.param.u64 	%rd29, [_Z14delta_steppingPiS_S_S_S_S_S_S_S_S__param_6];
	ld.param.u64 	%rd30, [_Z14delta_steppingPiS_S_S_S_S_S_S_S_S__param_7];
	ld.param.u64 	%rd31, [_Z14delta_steppingPiS_S_S_S_S_S_S_S_S__param_8];
	ld.param.u64 	%rd32, [_Z14delta_steppingPiS_S_S_S_S_S_S_S_S__param_9];
	cvta.to.global.u64 	%rd1, %rd24;
	cvta.to.global.u64 	%rd2, %rd25;
	cvta.to.global.u64 	%rd3, %rd23;
	cvta.to.global.u64 	%rd4, %rd28;
	cvta.to.global.u64 	%rd5, %rd29;
	cvta.to.global.u64 	%rd6, %rd30;
	cvta.to.global.u64 	%rd7, %rd31;
	cvta.to.global.u64 	%rd8, %rd32;
	cvta.to.global.u64 	%rd9, %rd26;
	cvta.to.global.u64 	%rd33, %rd27;
	add.u64 	%rd10, %SPL, 0;
	add.u64 	%rd11, %SPL, 400;
	add.u64 	%rd12, %SPL, 500;
	mov.u32 	%r48, %tid.z;
	mov.u32 	%r49, %ntid.x;
	mov.u32 	%r50, %ntid.y;
	mov.u32 	%r51, %tid.y;
	mov.u32 	%r52, %tid.x;
	mad.lo.s32 	%r53, %r50, %r48, %r51;
	mad.lo.s32 	%r1, %r53, %r49, %r52;
	mul.lo.s32 	%r54, %r49, %r50;
	mov.u32 	%r55, %ntid.z;
	mul.lo.s32 	%r2, %r54, %r55;
	mov.b32 	%r56, -1;
	st.local.v4.u32 	[%rd10], {%r56, %r56, %r56, %r56};
	mov.b32 	%r57, 0;
	st.local.u32 	[%rd11], %r57;
	st.local.u32 	[%rd12], %r57;
	st.local.v4.u32 	[%rd10+16], {%r56, %r56, %r56, %r56};
	st.local.u32 	[%rd11+4], %r57;
	st.local.u32 	[%rd12+4], %r57;
	st.local.v4.u32 	[%rd10+32], {%r56, %r56, %r56, %r56};
	st.local.u32 	[%rd11+8], %r57;
	st.local.u32 	[%rd12+8], %r57;
	st.local.v4.u32 	[%rd10+48], {%r56, %r56, %r56, %r56};
	st.local.u32 	[%rd11+12], %r57;
	st.local.u32 	[%rd12+12], %r57;
	st.local.v4.u32 	[%rd10+64], {%r56, %r56, %r56, %r56};
	st.local.u32 	[%rd11+16], %r57;
	st.local.u32 	[%rd12+16], %r57;
	st.local.v4.u32 	[%rd10+80], {%r56, %r56, %r56, %r56};
	st.local.u32 	[%rd11+20], %r57;
	st.local.u32 	[%rd12+20], %r57;
	st.local.v4.u32 	[%rd10+96], {%r56, %r56, %r56, %r56};
	st.local.u32 	[%rd11+24], %r57;
	st.local.u32 	[%rd12+24], %r57;
	st.local.v4.u32 	[%rd10+112], {%r56, %r56, %r56, %r56};
	st.local.u32 	[%rd11+28], %r57;
	st.local.u32 	[%rd12+28], %r57;
	st.local.v4.u32 	[%rd10+128], {%r56, %r56, %r56, %r56};
	st.local.u32 	[%rd11+32], %r57;
	st.local.u32 	[%rd12+32], %r57;
	st.local.v4.u32 	[%rd10+144], {%r56, %r56, %r56, %r56};
	st.local.u32 	[%rd11+36], %r57;
	st.local.u32 	[%rd12+36], %r57;
	st.local.v4.u32 	[%rd10+160], {%r56, %r56, %r56, %r56};
	st.local.u32 	[%rd11+40], %r57;
	st.local.u32 	[%rd12+40], %r57;
	st.local.v4.u32 	[%rd10+176], {%r56, %r56, %r56, %r56};
	st.local.u32 	[%rd11+44], %r57;
	st.local.u32 	[%rd12+44], %r57;
	st.local.v4.u32 	[%rd10+192], {%r56, %r56, %r56, %r56};
	st.local.u32 	[%rd11+48], %r57;
	st.local.u32 	[%rd12+48], %r57;
	st.local.v4.u32 	[%rd10+208], {%r56, %r56, %r56, %r56};
	st.local.u32 	[%rd11+52], %r57;
	st.local.u32 	[%rd12+52], %r57;
	st.local.v4.u32 	[%rd10+224], {%r56, %r56, %r56, %r56};
	st.local.u32 	[%rd11+56], %r57;
	st.local.u32 	[%rd12+56], %r57;
	st.local.v4.u32 	[%rd10+240], {%r56, %r56, %r56, %r56};
	st.local.u32 	[%rd11+60], %r57;
	st.local.u32 	[%rd12+60], %r57;
	st.local.v4.u32 	[%rd10+256], {%r56, %r56, %r56, %r56};
	st.local.u32 	[%rd11+64], %r57;
	st.local.u32 	[%rd12+64], %r57;
	st.local.v4.u32 	[%rd10+272], {%r56, %r56, %r56, %r56};
	st.local.u32 	[%rd11+68], %r57;
	st.local.u32 	[%rd12+68], %r57;
	st.local.v4.u32 	[%rd10+288], {%r56, %r56, %r56, %r56};
	st.local.u32 	[%rd11+72], %r57;
	st.local.u32 	[%rd12+72], %r57;
	st.local.v4.u32 	[%rd10+304], {%r56, %r56, %r56, %r56};
	st.local.u32 	[%rd11+76], %r57;
	st.local.u32 	[%rd12+76], %r57;
	st.local.v4.u32 	[%rd10+320], {%r56, %r56, %r56, %r56};
	st.local.u32 	[%rd11+80], %r57;
	st.local.u32 	[%rd12+80], %r57;
	st.local.v4.u32 	[%rd10+336], {%r56, %r56, %r56, %r56};
	st.local.u32 	[%rd11+84], %r57;
	st.local.u32 	[%rd12+84], %r57;
	st.local.v4.u32 	[%rd10+352], {%r56, %r56, %r56, %r56};
	st.local.u32 	[%rd11+88], %r57;
	st.local.u32 	[%rd12+88], %r57;
	st.local.v4.u32 	[%rd10+368], {%r56, %r56, %r56, %r56};
	st.local.u32 	[%rd11+92], %r57;
	st.local.u32 	[%rd12+92], %r57;
	st.local.v4.u32 	[%rd10+384], {%r56, %r56, %r56, %r56};
	st.local.u32 	[%rd11+96], %r57;
	st.local.u32 	[%rd12+96], %r57;
	ld.global.u32 	%r3, [%rd33];
	rem.s32 	%r58, %r3, %r2;
	setp.ne.s32 	%p1, %r1, %r58;
	@%p1 bra 	$L__BB0_2;
	div.s32 	%r59, %r3, %r2;
	cvt.s64.s32 	%rd37, %r59;
	mul.wide.s32 	%rd38, %r59, 4;
	add.s64 	%rd39, %rd10, %rd38;
	mov.b32 	%r60, 0;
	st.local.u32 	[%rd39], %r60;
	add.s64 	%rd40, %rd12, %rd37;
	mov.b16 	%rs1, 1;
	st.local.u8 	[%rd40], %rs1;
	add.s64 	%rd41, %rd11, %rd37;
	st.local.u8 	[%rd41], %rs1;
$L__BB0_2:
	bar.sync 	0;
	mov.b32 	%r96, 0;
$L__BB0_3:
	ld.global.u32 	%r5, [%rd9];
	setp.ge.s32 	%p2, %r1, %r5;
	@%p2 bra 	$L__BB0_8;
	ld.global.u32 	%r62, [%rd8];
	setp.ne.s32 	%p3, %r62, 0;
	mov.u32 	%r97, %r1;
	@%p3 bra 	$L__BB0_8;
	bra.uni 	$L__BB0_6;
$L__BB0_5:
	setp.ge.s32 	%p5, %r97, %r5;
	@%p5 bra 	$L__BB0_8;
$L__BB0_6:
	div.u32 	%r63, %r97, %r2;
	mul.wide.s32 	%rd42, %r63, 4;
	add.s64 	%rd43, %rd10, %rd42;
	ld.local.u32 	%r64, [%rd43];
	setp.eq.s32 	%p4, %r64, -1;
	add.s32 	%r97, %r97, %r2;
	@%p4 bra 	$L__BB0_5;
	atom.global.exch.b32 	%r65, [%rd8], 1;
$L__BB0_8:
	bar.sync 	0;
	ld.global.u32 	%r66, [%rd8];
	setp.eq.s32 	%p6, %r66, 0;
	@%p6 bra 	$L__BB0_43;
	ld.global.u32 	%r67, [%rd7];
	setp.eq.s32 	%p7, %r67, 0;
	@%p7 bra 	$L__BB0_10;
	bra.uni 	$L__BB0_25;
$L__BB0_10:
	ld.global.u32 	%r105, [%rd9];
	setp.ge.s32 	%p20, %r1, %r105;
	mov.u32 	%r106, %r1;
	@%p20 bra 	$L__BB0_19;
$L__BB0_11:
	div.u32 	%r84, %r106, %r2;
	cvt.s64.s32 	%rd59, %r84;
	add.s64 	%rd19, %rd11, %rd59;
	ld.local.u8 	%rs6, [%rd19];
	setp.eq.s16 	%p21, %rs6, 0;
	@%p21 bra 	$L__BB0_18;
	mov.b16 	%rs7, 0;
	st.local.u8 	[%rd19], %rs7;
	mul.wide.u32 	%rd60, %r106, 4;
	add.s64 	%rd20, %rd3, %rd60;
	ld.global.u32 	%r108, [%rd20];
	ld.global.u32 	%r109, [%rd20+4];
	setp.ge.s32 	%p22, %r108, %r109;
	@%p22 bra 	$L__BB0_18;
	mul.wide.u32 	%rd61, %r106, 4;
	add.s64 	%rd21, %rd5, %rd61;
$L__BB0_14:
	mul.wide.s32 	%rd62, %r108, 4;
	add.s64 	%rd63, %rd2, %rd62;
	ld.global.u32 	%r33, [%rd63];
	ld.global.u32 	%r85, [%rd4];
	setp.le.s32 	%p23, %r33, %r85;
	@%p23 bra 	$L__BB0_16;
	mul.wide.s32 	%rd64, %r108, 4;
	add.s64 	%rd65, %rd1, %rd64;
	ld.global.u32 	%r86, [%rd65];
	mul.wide.s32 	%rd66, %r86, 4;
	add.s64 	%rd67, %rd6, %rd66;
	ld.global.u32 	%r87, [%rd21];
	add.s32 	%r88, %r33, %r87;
	atom.global.min.s32 	%r89, [%rd67], %r88;
	ld.global.u32 	%r109, [%rd20+4];
$L__BB0_16:
	add.s32 	%r108, %r108, 1;
	setp.lt.s32 	%p24, %r108, %r109;
	@%p24 bra 	$L__BB0_14;
	ld.global.u32 	%r105, [%rd9];
$L__BB0_18:
	add.s32 	%r106, %r106, %r2;
	setp.lt.s32 	%p25, %r106, %r105;
	@%p25 bra 	$L__BB0_11;
$L__BB0_19:
	bar.sync 	0;
	ld.global.u32 	%r113, [%rd9];
	setp.ge.s32 	%p26, %r1, %r113;
	@%p26 bra 	$L__BB0_24;
	mov.u32 	%r112, %r1;
$L__BB0_21:
	mul.wide.u32 	%rd68, %r112, 4;
	add.s64 	%rd69, %rd6, %rd68;
	ld.global.u32 	%r43, [%rd69];
	add.s64 	%rd22, %rd5, %rd68;
	ld.global.u32 	%r90, [%rd22];
	setp.ge.s32 	%p27, %r43, %r90;
	@%p27 bra 	$L__BB0_23;
	div.u32 	%r91, %r112, %r2;
	st.global.u32 	[%rd22], %r43;
	ld.global.u32 	%r92, [%rd4];
	div.s32 	%r93, %r43, %r92;
	cvt.s64.s32 	%rd70, %r91;
	mul.wide.s32 	%rd71, %r91, 4;
	add.s64 	%rd72, %rd10, %rd71;
	st.local.u32 	[%rd72], %r93;
	add.s64 	%rd73, %rd12, %rd70;
	mov.b16 	%rs8, 1;
	st.local.u8 	[%rd73], %rs8;
	ld.global.u32 	%r113, [%rd9];
$L__BB0_23:
	add.s32 	%r112, %r112, %r2;
	setp.lt.s32 	%p28, %r112, %r113;
	@%p28 bra 	$L__BB0_21;
$L__BB0_24:
	add.s32 	%r96, %r96, 1;
	mov.b32 	%r94, 1;
	st.global.u32 	[%rd7], %r94;
	mov.b32 	%r95, 0;
	st.global.u32 	[%rd8], %r95;
	bar.sync 	0;
	bra.uni 	$L__BB0_3;
$L__BB0_25:
	ld.global.u32 	%r103, [%rd9];
	setp.ge.s32 	%p8, %r1, %r103;
	@%p8 bra 	$L__BB0_36;
	mov.u32 	%r99, %r1;
$L__BB0_27:
	div.u32 	%r12, %r99, %r2;
	mul.wide.s32 	%rd44, %r12, 4;
	add.s64 	%rd13, %rd10, %rd44;
	ld.local.u32 	%r68, [%rd13];
	setp.ne.s32 	%p9, %r68, %r96;
	@%p9 bra 	$L__BB0_35;
	cvt.s64.s32 	%rd45, %r12;
	mov.b32 	%r69, -1;
	st.local.u32 	[%rd13], %r69;
	add.s64 	%rd46, %rd11, %rd45;
	mov.b16 	%rs2, 1;
	st.local.u8 	[%rd46], %rs2;
	add.s64 	%rd14, %rd12, %rd45;
	ld.local.u8 	%rs3, [%rd14];
	setp.eq.s16 	%p10, %rs3, 0;
	@%p10 bra 	$L__BB0_35;
	mov.b16 	%rs4, 0;
	st.local.u8 	[%rd14], %rs4;
	mul.wide.u32 	%rd47, %r99, 4;
	add.s64 	%rd15, %rd3, %rd47;
	ld.global.u32 	%r101, [%rd15];
	ld.global.u32 	%r102, [%rd15+4];
	setp.ge.s32 	%p11, %r101, %r102;
	@%p11 bra 	$L__BB0_35;
	mul.wide.u32 	%rd48, %r99, 4;
	add.s64 	%rd16, %rd5, %rd48;
$L__BB0_31:
	mul.wide.s32 	%rd17, %r101, 4;
	add.s64 	%rd49, %rd2, %rd17;
	ld.global.u32 	%r17, [%rd49];
	ld.global.u32 	%r70, [%rd4];
	setp.gt.s32 	%p12, %r17, %r70;
	@%p12 bra 	$L__BB0_33;
	add.s64 	%rd50, %rd1, %rd17;
	ld.global.u32 	%r71, [%rd50];
	mul.wide.s32 	%rd51, %r71, 4;
	add.s64 	%rd52, %rd6, %rd51;
	ld.global.u32 	%r72, [%rd16];
	add.s32 	%r73, %r17, %r72;
	atom.global.min.s32 	%r74, [%rd52], %r73;
	ld.global.u32 	%r102, [%rd15+4];
$L__BB0_33:
	add.s32 	%r101, %r101, 1;
	setp.lt.s32 	%p13, %r101, %r102;
	@%p13 bra 	$L__BB0_31;
	ld.global.u32 	%r103, [%rd9];
$L__BB0_35:
	add.s32 	%r99, %r99, %r2;
	setp.lt.s32 	%p14, %r99, %r103;
	@%p14 bra 	$L__BB0_27;
$L__BB0_36:
	mov.b32 	%r75, 0;
	st.global.u32 	[%rd7], %r75;
	bar.sync 	0;
	ld.global.u32 	%r76, [%rd9];
	setp.ge.s32 	%p15, %r1, %r76;
	@%p15 bra 	$L__BB0_42;
	mov.u32 	%r104, %r1;
$L__BB0_38:
	mul.wide.u32 	%rd53, %r104, 4;
	add.s64 	%rd54, %rd6, %rd53;
	ld.global.u32 	%r25, [%rd54];
	add.s64 	%rd18, %rd5, %rd53;
	ld.global.u32 	%r77, [%rd18];
	setp.ge.s32 	%p16, %r25, %r77;
	@%p16 bra 	$L__BB0_41;
	div.u32 	%r78, %r104, %r2;
	st.global.u32 	[%rd18], %r25;
	ld.global.u32 	%r79, [%rd4];
	div.s32 	%r80, %r25, %r79;
	cvt.s64.s32 	%rd55, %r78;
	mul.wide.s32 	%rd56, %r78, 4;
	add.s64 	%rd57, %rd10, %rd56;
	st.local.u32 	[%rd57], %r80;
	add.s64 	%rd58, %rd12, %rd55;
	mov.b16 	%rs5, 1;
	st.local.u8 	[%rd58], %rs5;
	setp.ne.s32 	%p17, %r80, %r96;
	@%p17 bra 	$L__BB0_41;
	mov.b32 	%r81, 1;
	st.global.u32 	[%rd7], %r81;
$L__BB0_41:
	add.s32 	%r104, %r104, %r2;
	ld.global.u32 	%r82, [%rd9];
	setp.lt.s32 	%p18, %r104, %r82;
	@%p18 bra 	$L__BB0_38;
$L__BB0_42:
	bar.sync 	0;
	ld.global.u32 	%r83, [%rd7];
	setp.eq.s32 	%p19, %r83, 0;
	@%p19 bra 	$L__BB0_10;
	bra.uni 	$L__BB0_25;
$L__BB0_43:
	ret;

}


// ===== COMPILED SASS (sm_100) =====

	.target	sm_100

	.elftype	@"ET_EXEC"


//--------------------- .note.nv.tkinfo           --------------------------
	.section	.note.nv.tkinfo,"",@"SHT_NOTE"
	.sectionflags	@"SHF_NOTE_NV_TKINFO"
	.tkinfo
        /*0018*/ 	.word	0x00000002
        /*0030*/ 	.string	""
        /*0030*/ 	.string	"ptxas"
        /*0030*/ 	.string	"Cuda compilation tools, release 13.0, V13.0.88"
        /*0030*/ 	.string	"Build cuda_13.0.r13.0/compiler.36424714_0"
        /*0030*/ 	.string	"-arch sm_100 -m 64 "



//--------------------- .note.nv.cuinfo           --------------------------
	.section	.note.nv.cuinfo,"",@"SHT_NOTE"
	.sectionflags	@"SHF_NOTE_NV_CUINFO"
        /*0018*/ 	.short	0x0002
        /*001a*/ 	.short	0x0064
        /*001c*/ 	.short	0x0082
	.zero		2


//--------------------- .nv.info                  --------------------------
	.section	.nv.info,"",@"SHT_CUDA_INFO"
	.align	4


	//----- nvinfo : EIATTR_REGCOUNT
	.align		4
        /*0000*/ 	.byte	0x04, 0x2f
        /*0002*/ 	.short	(.L_1 - .L_0)
	.align		4
.L_0:
        /*0004*/ 	.word	index@(_Z14delta_steppingPiS_S_S_S_S_S_S_S_S_)
        /*0008*/ 	.word	0x0000001a


	//----- nvinfo : EIATTR_FRAME_SIZE
	.align		4
.L_1:
        /*000c*/ 	.byte	0x04, 0x11
        /*000e*/ 	.short	(.L_3 - .L_2)
	.align		4
.L_2:
        /*0010*/ 	.word	index@(_Z14delta_steppingPiS_S_S_S_S_S_S_S_S_)
        /*0014*/ 	.word	0x00000260


	//----- nvinfo : EIATTR_MIN_STACK_SIZE
	.align		4
.L_3:
        /*0018*/ 	.byte	0x04, 0x12
        /*001a*/ 	.short	(.L_5 - .L_4)
	.align		4
.L_4:
        /*001c*/ 	.word	index@(_Z14delta_steppingPiS_S_S_S_S_S_S_S_S_)
        /*0020*/ 	.word	0x00000260
.L_5:


//--------------------- .nv.compat                --------------------------
	.section	.nv.compat,"",@"SHT_CUDA_COMPAT_INFO"
	.align	4
        /*0000*/ 	.byte	0x02, 0x09, 0x00, 0x00, 0x02, 0x02, 0x01, 0x00, 0x02, 0x05, 0x05, 0x00, 0x03, 0x07, 0x01, 0x01
        /*0010*/ 	.byte	0x02, 0x03, 0x00, 0x00, 0x02, 0x06, 0x01, 0x00, 0x04, 0x0b, 0x08, 0x00, 0x09, 0x00, 0x00, 0x00
        /*0020*/ 	.byte	0x00, 0x00, 0x00, 0x00


//--------------------- .nv.info._Z14delta_steppingPiS_S_S_S_S_S_S_S_S_ --------------------------
	.section	.nv.info._Z14delta_steppingPiS_S_S_S_S_S_S_S_S_,"",@"SHT_CUDA_INFO"
	.sectionflags	@""
	.align	4


	//----- nvinfo : EIATTR_CUDA_API_VERSION
	.align		4
        /*0000*/ 	.byte	0x04, 0x37
        /*0002*/ 	.short	(.L_7 - .L_6)
.L_6:
        /*0004*/ 	.word	0x00000082


	//----- nvinfo : EIATTR_KPARAM_INFO
	.align		4
.L_7:
        /*0008*/ 	.byte	0x04, 0x17
        /*000a*/ 	.short	(.L_9 - .L_8)
.L_8:
        /*000c*/ 	.word	0x00000000
        /*0010*/ 	.short	0x0009
        /*0012*/ 	.short	0x0048
        /*0014*/ 	.byte	0x00, 0xf5, 0x21, 0x00


	//----- nvinfo : EIATTR_KPARAM_INFO
	.align		4
.L_9:
        /*0018*/ 	.byte	0x04, 0x17
        /*001a*/ 	.short	(.L_11 - .L_10)
.L_10:
        /*001c*/ 	.word	0x00000000
        /*0020*/ 	.short	0x0008
        /*0022*/ 	.short	0x0040
        /*0024*/ 	.byte	0x00, 0xf5, 0x21, 0x00


	//----- nvinfo : EIATTR_KPARAM_INFO
	.align		4
.L_11:
        /*0028*/ 	.byte	0x04, 0x17
        /*002a*/ 	.short	(.L_13 - .L_12)
.L_12:
        /*002c*/ 	.word	0x00000000
        /*0030*/ 	.short	0x0007
        /*0032*/ 	.short	0x0038
        /*0034*/ 	.byte	0x00, 0xf5, 0x21, 0x00


	//----- nvinfo : EIATTR_KPARAM_INFO
	.align		4
.L_13:
        /*0038*/ 	.byte	0x04, 0x17
        /*003a*/ 	.short	(.L_15 - .L_14)
.L_14:
        /*003c*/ 	.word	0x00000000
        /*0040*/ 	.short	0x0006
        /*0042*/ 	.short	0x0030
        /*0044*/ 	.byte	0x00, 0xf5, 0x21, 0x00


	//----- nvinfo : EIATTR_KPARAM_INFO
	.align		4
.L_15:
        /*0048*/ 	.byte	0x04, 0x17
        /*004a*/ 	.short	(.L_17 - .L_16)
.L_16:
        /*004c*/ 	.word	0x00000000
        /*0050*/ 	.short	0x0005
        /*0052*/ 	.short	0x0028
        /*0054*/ 	.byte	0x00, 0xf5, 0x21, 0x00


	//----- nvinfo : EIATTR_KPARAM_INFO
	.align		4
.L_17:
        /*0058*/ 	.byte	0x04, 0x17
        /*005a*/ 	.short	(.L_19 - .L_18)
.L_18:
        /*005c*/ 	.word	0x00000000
        /*0060*/ 	.short	0x0004
        /*0062*/ 	.short	0x0020
        /*0064*/ 	.byte	0x00, 0xf5, 0x21, 0x00


	//----- nvinfo : EIATTR_KPARAM_INFO
	.align		4
.L_19:
        /*0068*/ 	.byte	0x04, 0x17
        /*006a*/ 	.short	(.L_21 - .L_20)
.L_20:
        /*006c*/ 	.word	0x00000000
        /*0070*/ 	.short	0x0003
        /*0072*/ 	.short	0x0018
        /*0074*/ 	.byte	0x00, 0xf5, 0x21, 0x00


	//----- nvinfo : EIATTR_KPARAM_INFO
	.align		4
.L_21:
        /*0078*/ 	.byte	0x04, 0x17
        /*007a*/ 	.short	(.L_23 - .L_22)
.L_22:
        /*007c*/ 	.word	0x00000000
        /*0080*/ 	.short	0x0002
        /*0082*/ 	.short	0x0010
        /*0084*/ 	.byte	0x00, 0xf5, 0x21, 0x00


	//----- nvinfo : EIATTR_KPARAM_INFO
	.align		4
.L_23:
        /*0088*/ 	.byte	0x04, 0x17
        /*008a*/ 	.short	(.L_25 - .L_24)
.L_24:
        /*008c*/ 	.word	0x00000000
        /*0090*/ 	.short	0x0001
        /*0092*/ 	.short	0x0008
        /*0094*/ 	.byte	0x00, 0xf5, 0x21, 0x00


	//----- nvinfo : EIATTR_KPARAM_INFO
	.align		4
.L_25:
        /*0098*/ 	.byte	0x04, 0x17
        /*009a*/ 	.short	(.L_27 - .L_26)
.L_26:
        /*009c*/ 	.word	0x00000000
        /*00a0*/ 	.short	0x0000
        /*00a2*/ 	.short	0x0000
        /*00a4*/ 	.byte	0x00, 0xf5, 0x21, 0x00


	//----- nvinfo : EIATTR_SPARSE_MMA_MASK
	.align		4
.L_27:
        /*00a8*/ 	.byte	0x03, 0x50
        /*00aa*/ 	.short	0x0000


	//----- nvinfo : EIATTR_MAXREG_COUNT
	.align		4
        /*00ac*/ 	.byte	0x03, 0x1b
        /*00ae*/ 	.short	0x00ff


	//----- nvinfo : EIATTR_NUM_BARRIERS
	.align		4
        /*00b0*/ 	.byte	0x02, 0x4c
        /*00b2*/ 	.byte	0x01
	.zero		1


	//----- nvinfo : EIATTR_MERCURY_ISA_VERSION
	.align		4
        /*00b4*/ 	.byte	0x03, 0x5f
        /*00b6*/ 	.short	0x0101


	//----- nvinfo : EIATTR_VRC_CTA_INIT_COUNT
	.align		4
        /*00b8*/ 	.byte	0x02, 0x4a
	.zero		1
	.zero		1


	//----- nvinfo : EIATTR_EXIT_INSTR_OFFSETS
	.align		4
        /*00bc*/ 	.byte	0x04, 0x1c
        /*00be*/ 	.short	(.L_29 - .L_28)


	//   ....[0]....
.L_28:
        /*00c0*/ 	.word	0x00000c40


	//----- nvinfo : EIATTR_CRS_STACK_SIZE
	.align		4
.L_29:
        /*00c4*/ 	.byte	0x04, 0x1e
        /*00c6*/ 	.short	(.L_31 - .L_30)
.L_30:
        /*00c8*/ 	.word	0x00000000


	//----- nvinfo : EIATTR_CBANK_PARAM_SIZE
	.align		4
.L_31:
        /*00cc*/ 	.byte	0x03, 0x19
        /*00ce*/ 	.short	0x0050


	//----- nvinfo : EIATTR_PARAM_CBANK
	.align		4
        /*00d0*/ 	.byte	0x04, 0x0a
        /*00d2*/ 	.short	(.L_33 - .L_32)
	.align		4
.L_32:
        /*00d4*/ 	.word	index@(.nv.constant0._Z14delta_steppingPiS_S_S_S_S_S_S_S_S_)
        /*00d8*/ 	.short	0x0380
        /*00da*/ 	.short	0x0050


	//----- nvinfo : EIATTR_SW_WAR
	.align		4
.L_33:
        /*00dc*/ 	.byte	0x04, 0x36
        /*00de*/ 	.short	(.L_35 - .L_34)
.L_34:
        /*00e0*/ 	.word	0x00000008
.L_35:


//--------------------- .nv.callgraph             --------------------------
	.section	.nv.callgraph,"",@"SHT_CUDA_CALLGRAPH"
	.align	4
	.sectionentsize	8
	.align		4
        /*0000*/ 	.word	0x00000000
	.align		4
        /*0004*/ 	.word	0xffffffff
	.align		4
        /*0008*/ 	.word	0x00000000
	.align		4
        /*000c*/ 	.word	0xfffffffe
	.align		4
        /*0010*/ 	.word	0x00000000
	.align		4
        /*0014*/ 	.word	0xfffffffd
	.align		4
        /*0018*/ 	.word	0x00000000
	.align		4
        /*001c*/ 	.word	0xfffffffc


//--------------------- .text._Z14delta_steppingPiS_S_S_S_S_S_S_S_S_ --------------------------
	.section	.text._Z14delta_steppingPiS_S_S_S_S_S_S_S_S_,"ax",@progbits
	.align	128
        .global         _Z14delta_steppingPiS_S_S_S_S_S_S_S_S_
        .type           _Z14delta_steppingPiS_S_S_S_S_S_S_S_S_,@function
        .size           _Z14delta_steppingPiS_S_S_S_S_S_S_S_S_,(.L_x_38 - _Z14delta_steppingPiS_S_S_S_S_S_S_S_S_)
        .other          _Z14delta_steppingPiS_S_S_S_S_S_S_S_S_,@"STO_CUDA_ENTRY STV_DEFAULT"
_Z14delta_steppingPiS_S_S_S_S_S_S_S_S_:
.text._Z14delta_steppingPiS_S_S_S_S_S_S_S_S_:
[----:B------:R-:W0:Y:S08]  /*0000*/  LDC R1, c[0x0][0x37c] ;  /* 0x0000df00ff017b82 */ /* 0x000e300000000800 */
[----:B------:R-:W1:Y:S01]  /*0010*/  LDC.64 R8, c[0x0][0x3a0] ;  /* 0x0000e800ff087b82 */ /* 0x000e620000000a00 */
[----:B------:R-:W1:Y:S01]  /*0020*/  LDCU.64 UR6, c[0x0][0x358] ;  /* 0x00006b00ff0677ac */ /* 0x000e620008000a00 */
[----:B0-----:R-:W-:Y:S01]  /*0030*/  VIADD R1, R1, 0xfffffda0 ;  /* 0xfffffda001017836 */ /* 0x001fe20000000000 */
[----:B-1----:R0:W2:Y:S01]  /*0040*/  LDG.E R8, desc[UR6][R8.64] ;  /* 0x0000000608087981 */ /* 0x0020a2000c1e1900 */
[----:B------:R-:W1:Y:S01]  /*0050*/  LDCU UR5, c[0x0][0x360] ;  /* 0x00006c00ff0577ac */ /* 0x000e620008000800 */
[----:B------:R-:W-:Y:S01]  /*0060*/  IMAD.MOV.U32 R7, RZ, RZ, -0x1 ;  /* 0xffffffffff077424 */ /* 0x000fe200078e00ff */
[----:B------:R-:W-:Y:S01]  /*0070*/  BSSY.RECONVERGENT B0, `(.L_x_0) ;  /* 0x0000081000007945 */ /* 0x000fe20003800200 */
[----:B------:R-:W3:Y:S01]  /*0080*/  S2R R14, SR_TID.Y ;  /* 0x00000000000e7919 */ /* 0x000ee20000002200 */
[----:B------:R-:W1:Y:S01]  /*0090*/  LDCU UR8, c[0x0][0x364] ;  /* 0x00006c80ff0877ac */ /* 0x000e620008000800 */
[----:B------:R-:W4:Y:S01]  /*00a0*/  LDC R13, c[0x0][0x368] ;  /* 0x0000da00ff0d7b82 */ /* 0x000f220000000800 */
[----:B------:R-:W5:Y:S01]  /*00b0*/  S2R R11, SR_TID.X ;  /* 0x00000000000b7919 */ /* 0x000f620000002100 */
[----:B0-----:R-:W3:Y:S01]  /*00c0*/  S2R R9, SR_TID.Z ;  /* 0x0000000000097919 */ /* 0x001ee20000002300 */
[----:B------:R0:W-:Y:S04]  /*00d0*/  STL [R1+0x190], RZ ;  /* 0x000190ff01007387 */ /* 0x0001e80000100800 */
[----:B------:R0:W-:Y:S01]  /*00e0*/  STL [R1+0x1f4], RZ ;  /* 0x0001f4ff01007387 */ /* 0x0001e20000100800 */
[----:B-1----:R-:W-:-:S03]  /*00f0*/  UIMAD UR4, UR5, UR8, URZ ;  /* 0x00000008050472a4 */ /* 0x002fc6000f8e02ff */
[----:B------:R0:W-:Y:S04]  /*0100*/  STL [R1+0x194], RZ ;  /* 0x000194ff01007387 */ /* 0x0001e80000100800 */
[----:B------:R0:W-:Y:S01]  /*0110*/  STL [R1+0x1f8], RZ ;  /* 0x0001f8ff01007387 */ /* 0x0001e20000100800 */
[----:B----4-:R-:W-:-:S03]  /*0120*/  IMAD R13, R13, UR4, RZ ;  /* 0x000000040d0d7c24 */ /* 0x010fc6000f8e02ff */
[----:B------:R0:W-:Y:S02]  /*0130*/  STL [R1+0x198], RZ ;  /* 0x000198ff01007387 */ /* 0x0001e40000100800 */
[-C--:B------:R-:W-:Y:S02]  /*0140*/  IABS R10, R13.reuse ;  /* 0x0000000d000a7213 */ /* 0x080fe40000000000 */
[----:B------:R0:W-:Y:S01]  /*0150*/  STL [R1+0x1fc], RZ ;  /* 0x0001fcff01007387 */ /* 0x0001e20000100800 */
[----:B------:R-:W-:Y:S01]  /*0160*/  IABS R6, R13 ;  /* 0x0000000d00067213 */ /* 0x000fe20000000000 */
[----:B------:R-:W1:Y:S02]  /*0170*/  I2F.RP R0, R10 ;  /* 0x0000000a00007306 */ /* 0x000e640000209400 */
[----:B------:R0:W-:Y:S01]  /*0180*/  STL [R1+0x19c], RZ ;  /* 0x00019cff01007387 */ /* 0x0001e20000100800 */
[----:B------:R-:W-:Y:S02]  /*0190*/  IADD3 R15, PT, PT, RZ, -R6, RZ ;  /* 0x80000006ff0f7210 */ /* 0x000fe40007ffe0ff */
[----:B------:R-:W-:Y:S01]  /*01a0*/  MOV R6, 0xffffffff ;  /* 0xffffffff00067802 */ /* 0x000fe20000000f00 */
[----:B------:R0:W-:Y:S04]  /*01b0*/  STL [R1+0x200], RZ ;  /* 0x000200ff01007387 */ /* 0x0001e80000100800 */
[----:B------:R0:W-:Y:S04]  /*01c0*/  STL [R1+0x1a0], RZ ;  /* 0x0001a0ff01007387 */ /* 0x0001e80000100800 */
[----:B------:R0:W-:Y:S01]  /*01d0*/  STL [R1+0x204], RZ ;  /* 0x000204ff01007387 */ /* 0x0001e20000100800 */
[----:B-1----:R-:W1:Y:S03]  /*01e0*/  MUFU.RCP R0, R0 ;  /* 0x0000000000007308 */ /* 0x002e660000001000 */
[----:B------:R0:W-:Y:S04]  /*01f0*/  STL [R1+0x1a4], RZ ;  /* 0x0001a4ff01007387 */ /* 0x0001e80000100800 */
[----:B------:R0:W-:Y:S04]  /*0200*/  STL [R1+0x208], RZ ;  /* 0x000208ff01007387 */ /* 0x0001e80000100800 */
[----:B------:R0:W-:Y:S04]  /*0210*/  STL [R1+0x1a8], RZ ;  /* 0x0001a8ff01007387 */ /* 0x0001e80000100800 */
[----:B------:R0:W-:Y:S01]  /*0220*/  STL [R1+0x20c], RZ ;  /* 0x00020cff01007387 */ /* 0x0001e20000100800 */
[----:B-1----:R-:W-:-:S03]  /*0230*/  VIADD R2, R0, 0xffffffe ;  /* 0x0ffffffe00027836 */ /* 0x002fc60000000000 */
[----:B------:R0:W-:Y:S01]  /*0240*/  STL [R1+0x1ac], RZ ;  /* 0x0001acff01007387 */ /* 0x0001e20000100800 */
[----:B---3--:R-:W-:Y:S01]  /*0250*/  IMAD R0, R9, UR8, R14 ;  /* 0x0000000809007c24 */ /* 0x008fe2000f8e020e */
[----:B------:R-:W-:Y:S01]  /*0260*/  LOP3.LUT R9, RZ, R13, RZ, 0x33, !PT ;  /* 0x0000000dff097212 */ /* 0x000fe200078e33ff */
[----:B------:R1:W3:Y:S01]  /*0270*/  F2I.FTZ.U32.TRUNC.NTZ R3, R2 ;  /* 0x0000000200037305 */ /* 0x0002e2000021f000 */
[----:B------:R0:W-:Y:S01]  /*0280*/  STL [R1+0x210], RZ ;  /* 0x000210ff01007387 */ /* 0x0001e20000100800 */
[----:B-----5:R-:W-:-:S03]  /*0290*/  IMAD R0, R0, UR5, R11 ;  /* 0x0000000500007c24 */ /* 0x020fc6000f8e020b */
[----:B------:R0:W-:Y:S01]  /*02a0*/  STL [R1+0x1b0], RZ ;  /* 0x0001b0ff01007387 */ /* 0x0001e20000100800 */
[----:B-1----:R-:W-:-:S03]  /*02b0*/  IMAD.MOV.U32 R2, RZ, RZ, RZ ;  /* 0x000000ffff027224 */ /* 0x002fc600078e00ff */
[----:B------:R0:W-:Y:S04]  /*02c0*/  STL [R1+0x214], RZ ;  /* 0x000214ff01007387 */ /* 0x0001e80000100800 */
[----:B------:R0:W-:Y:S01]  /*02d0*/  STL [R1+0x1b4], RZ ;  /* 0x0001b4ff01007387 */ /* 0x0001e20000100800 */
[----:B---3--:R-:W-:-:S03]  /*02e0*/  IADD3 R5, PT, PT, RZ, -R3, RZ ;  /* 0x80000003ff057210 */ /* 0x008fc60007ffe0ff */
[----:B------:R0:W-:Y:S02]  /*02f0*/  STL [R1+0x218], RZ ;  /* 0x000218ff01007387 */ /* 0x0001e40000100800 */
[----:B------:R-:W-:Y:S02]  /*0300*/  IMAD R5, R5, R10, RZ ;  /* 0x0000000a05057224 */ /* 0x000fe400078e02ff */
[----:B------:R0:W-:Y:S02]  /*0310*/  STL [R1+0x1b8], RZ ;  /* 0x0001b8ff01007387 */ /* 0x0001e40000100800 */
[----:B------:R-:W-:Y:S02]  /*0320*/  IMAD.HI.U32 R3, R3, R5, R2 ;  /* 0x0000000503037227 */ /* 0x000fe400078e0002 */
[----:B------:R0:W-:Y:S02]  /*0330*/  STL [R1+0x21c], RZ ;  /* 0x00021cff01007387 */ /* 0x0001e40000100800 */
[----:B------:R-:W-:-:S02]  /*0340*/  IMAD.MOV.U32 R5, RZ, RZ, -0x1 ;  /* 0xffffffffff057424 */ /* 0x000fc400078e00ff */
[----:B------:R0:W-:Y:S04]  /*0350*/  STL [R1+0x1bc], RZ ;  /* 0x0001bcff01007387 */ /* 0x0001e80000100800 */
        /* <DEDUP_REMOVED lines=26> */
[----:B------:R0:W-:Y:S01]  /*0500*/  STL [R1+0x254], RZ ;  /* 0x000254ff01007387 */ /* 0x0001e20000100800 */
[----:B--2---:R-:W-:-:S02]  /*0510*/  IABS R4, R8 ;  /* 0x0000000800047213 */ /* 0x004fc40000000000 */
[----:B------:R-:W-:-:S03]  /*0520*/  ISETP.GE.AND P2, PT, R8, RZ, PT ;  /* 0x000000ff0800720c */ /* 0x000fc60003f46270 */
[----:B------:R-:W-:Y:S02]  /*0530*/  IMAD.MOV.U32 R2, RZ, RZ, R4 ;  /* 0x000000ffff027224 */ /* 0x000fe400078e0004 */
[----:B------:R-:W-:Y:S02]  /*0540*/  IMAD.MOV.U32 R4, RZ, RZ, -0x1 ;  /* 0xffffffffff047424 */ /* 0x000fe400078e00ff */
[----:B------:R-:W-:-:S03]  /*0550*/  IMAD.HI.U32 R12, R3, R2, RZ ;  /* 0x00000002030c7227 */ /* 0x000fc600078e00ff */
[----:B------:R0:W-:Y:S01]  /*0560*/  STL.128 [R1], R4 ;  /* 0x0000000401007387 */ /* 0x0001e20000100c00 */
[----:B------:R-:W-:-:S03]  /*0570*/  IMAD R3, R12, R15, R2 ;  /* 0x0000000f0c037224 */ /* 0x000fc600078e0202 */
[----:B------:R0:W-:Y:S02]  /*0580*/  STL.128 [R1+0x10], R4 ;  /* 0x0000100401007387 */ /* 0x0001e40000100c00 */
[C---:B------:R-:W-:Y:S02]  /*0590*/  ISETP.GT.U32.AND P0, PT, R10.reuse, R3, PT ;  /* 0x000000030a00720c */ /* 0x040fe40003f04070 */
[----:B------:R0:W-:Y:S04]  /*05a0*/  STL.128 [R1+0x20], R4 ;  /* 0x0000200401007387 */ /* 0x0001e80000100c00 */
[----:B------:R0:W-:Y:S04]  /*05b0*/  STL.128 [R1+0x30], R4 ;  /* 0x0000300401007387 */ /* 0x0001e80000100c00 */
[----:B------:R0:W-:Y:S03]  /*05c0*/  STL.128 [R1+0x40], R4 ;  /* 0x0000400401007387 */ /* 0x0001e60000100c00 */
[----:B------:R-:W-:Y:S01]  /*05d0*/  @!P0 IMAD.IADD R3, R3, 0x1, -R10 ;  /* 0x0000000103038824 */ /* 0x000fe200078e0a0a */
[----:B------:R0:W-:Y:S04]  /*05e0*/  STL.128 [R1+0x50], R4 ;  /* 0x0000500401007387 */ /* 0x0001e80000100c00 */
[----:B------:R-:W-:Y:S01]  /*05f0*/  ISETP.GT.U32.AND P1, PT, R10, R3, PT ;  /* 0x000000030a00720c */ /* 0x000fe20003f24070 */
[----:B------:R0:W-:Y:S01]  /*0600*/  STL.128 [R1+0x60], R4 ;  /* 0x0000600401007387 */ /* 0x0001e20000100c00 */
[----:B------:R-:W-:-:S03]  /*0610*/  IADD3 R2, PT, PT, R3, -R10, RZ ;  /* 0x8000000a03027210 */ /* 0x000fc60007ffe0ff */
[----:B------:R0:W-:Y:S01]  /*0620*/  STL.128 [R1+0x70], R4 ;  /* 0x0000700401007387 */ /* 0x0001e20000100c00 */
[----:B------:R-:W-:Y:S02]  /*0630*/  SEL R2, R2, R3, !P1 ;  /* 0x0000000302027207 */ /* 0x000fe40004800000 */
[----:B------:R-:W-:Y:S01]  /*0640*/  ISETP.NE.AND P1, PT, R13, RZ, PT ;  /* 0x000000ff0d00720c */ /* 0x000fe20003f25270 */
[----:B------:R0:W-:Y:S02]  /*0650*/  STL.128 [R1+0x80], R4 ;  /* 0x0000800401007387 */ /* 0x0001e40000100c00 */
[----:B------:R-:W-:Y:S02]  /*0660*/  @!P2 IMAD.MOV R2, RZ, RZ, -R2 ;  /* 0x000000ffff02a224 */ /* 0x000fe400078e0a02 */
[----:B------:R0:W-:Y:S03]  /*0670*/  STL.128 [R1+0x90], R4 ;  /* 0x0000900401007387 */ /* 0x0001e60000100c00 */
[----:B------:R-:W-:Y:S01]  /*0680*/  SEL R11, R9, R2, !P1 ;  /* 0x00000002090b7207 */ /* 0x000fe20004800000 */
[----:B------:R0:W-:Y:S01]  /*0690*/  STL.128 [R1+0xa0], R4 ;  /* 0x0000a00401007387 */ /* 0x0001e20000100c00 */
[----:B------:R-:W-:-:S02]  /*06a0*/  IMAD.MOV.U32 R2, RZ, RZ, R1 ;  /* 0x000000ffff027224 */ /* 0x000fc400078e0001 */
[----:B------:R-:W-:Y:S01]  /*06b0*/  ISETP.NE.AND P2, PT, R0, R11, PT ;  /* 0x0000000b0000720c */ /* 0x000fe20003f45270 */
[----:B------:R0:W-:Y:S04]  /*06c0*/  STL.128 [R1+0xb0], R4 ;  /* 0x0000b00401007387 */ /* 0x0001e80000100c00 */
        /* <DEDUP_REMOVED lines=12> */
[----:B------:R0:W-:Y:S01]  /*0790*/  STL.128 [R1+0x180], R4 ;  /* 0x0001800401007387 */ /* 0x0001e20000100c00 */
[----:B------:R-:W-:Y:S05]  /*07a0*/  @P2 BRA `(.L_x_1) ;  /* 0x0000000000342947 */ /* 0x000fea0003800000 */
[----:B------:R-:W-:Y:S01]  /*07b0*/  ISETP.GE.U32.AND P2, PT, R3, R10, PT ;  /* 0x0000000a0300720c */ /* 0x000fe20003f46070 */
[----:B------:R-:W-:Y:S01]  /*07c0*/  HFMA2 R3, -RZ, RZ, 0, 5.9604644775390625e-08 ;  /* 0x00000001ff037431 */ /* 0x000fe200000001ff */
[----:B------:R-:W-:Y:S02]  /*07d0*/  LOP3.LUT R8, R8, R13, RZ, 0x3c, !PT ;  /* 0x0000000d08087212 */ /* 0x000fe400078e3cff */
[----:B------:R-:W-:Y:S02]  /*07e0*/  @!P0 IADD3 R12, PT, PT, R12, 0x1, RZ ;  /* 0x000000010c0c8810 */ /* 0x000fe40007ffe0ff */
[----:B------:R-:W-:-:S07]  /*07f0*/  ISETP.GE.AND P3, PT, R8, RZ, PT ;  /* 0x000000ff0800720c */ /* 0x000fce0003f66270 */
[----:B------:R-:W-:-:S06]  /*0800*/  @P2 VIADD R12, R12, 0x1 ;  /* 0x000000010c0c2836 */ /* 0x000fcc0000000000 */
[----:B------:R-:W-:-:S05]  /*0810*/  @!P3 IMAD.MOV R12, RZ, RZ, -R12 ;  /* 0x000000ffff0cb224 */ /* 0x000fca00078e0a0c */
[----:B------:R-:W-:-:S05]  /*0820*/  SEL R9, R9, R12, !P1 ;  /* 0x0000000c09097207 */ /* 0x000fca0004800000 */
[----:B0-----:R-:W-:Y:S02]  /*0830*/  IMAD R4, R9, 0x4, R2 ;  /* 0x0000000409047824 */ /* 0x001fe400078e0202 */
[----:B------:R-:W-:-:S03]  /*0840*/  IMAD.IADD R9, R1, 0x1, R9 ;  /* 0x0000000101097824 */ /* 0x000fc600078e0209 */
[----:B------:R1:W-:Y:S04]  /*0850*/  STL [R4], RZ ;  /* 0x000000ff04007387 */ /* 0x0003e80000100800 */
[----:B------:R1:W-:Y:S04]  /*0860*/  STL.U8 [R9+0x1f4], R3 ;  /* 0x0001f40309007387 */ /* 0x0003e80000100000 */
[----:B------:R1:W-:Y:S02]  /*0870*/  STL.U8 [R9+0x190], R3 ;  /* 0x0001900309007387 */ /* 0x0003e40000100000 */
.L_x_1:
[----:B------:R-:W-:Y:S05]  /*0880*/  BSYNC.RECONVERGENT B0 ;  /* 0x0000000000007941 */ /* 0x000fea0003800200 */
.L_x_0:
[----:B------:R-:W-:Y:S06]  /*0890*/  BAR.SYNC.DEFER_BLOCKING 0x0 ;  /* 0x0000000000007b1d */ /* 0x000fec0000010000 */
[----:B------:R-:W-:-:S05]  /*08a0*/  UMOV UR4, URZ ;  /* 0x000000ff00047c82 */ /* 0x000fca0008000000 */
.L_x_36:
[----:B012---:R-:W0:Y:S02]  /*08b0*/  LDC.64 R4, c[0x0][0x398] ;  /* 0x0000e600ff047b82 */ /* 0x007e240000000a00 */
[----:B0-----:R-:W2:Y:S01]  /*08c0*/  LDG.E R3, desc[UR6][R4.64] ;  /* 0x0000000604037981 */ /* 0x001ea2000c1e1900 */
[----:B------:R-:W-:Y:S01]  /*08d0*/  BSSY.RECONVERGENT B0, `(.L_x_2) ;  /* 0x0000032000007945 */ /* 0x000fe20003800200 */
[----:B--2---:R-:W-:-:S13]  /*08e0*/  ISETP.GE.AND P0, PT, R0, R3, PT ;  /* 0x000000030000720c */ /* 0x004fda0003f06270 */
[----:B-----5:R-:W-:Y:S05]  /*08f0*/  @P0 BRA `(.L_x_3) ;  /* 0x0000000000bc0947 */ /* 0x020fea0003800000 */
[----:B------:R-:W0:Y:S02]  /*0900*/  LDC.64 R4, c[0x0][0x3c8] ;  /* 0x0000f200ff047b82 */ /* 0x000e240000000a00 */
[----:B0-----:R-:W2:Y:S02]  /*0910*/  LDG.E R4, desc[UR6][R4.64] ;  /* 0x0000000604047981 */ /* 0x001ea4000c1e1900 */
[----:B--2---:R-:W-:-:S13]  /*0920*/  ISETP.NE.AND P0, PT, R4, RZ, PT ;  /* 0x000000ff0400720c */ /* 0x004fda0003f05270 */
[----:B------:R-:W-:Y:S05]  /*0930*/  @P0 BRA `(.L_x_3) ;  /* 0x0000000000ac0947 */ /* 0x000fea0003800000 */
[----:B------:R-:W0:Y:S01]  /*0940*/  I2F.U32.RP R6, R13 ;  /* 0x0000000d00067306 */ /* 0x000e220000209000 */
[----:B------:R-:W-:Y:S01]  /*0950*/  IMAD.MOV R7, RZ, RZ, -R13 ;  /* 0x000000ffff077224 */ /* 0x000fe200078e0a0d */
[----:B------:R-:W-:-:S06]  /*0960*/  LOP3.LUT R9, RZ, R13, RZ, 0x33, !PT ;  /* 0x0000000dff097212 */ /* 0x000fcc00078e33ff */
[----:B0-----:R-:W0:Y:S02]  /*0970*/  MUFU.RCP R6, R6 ;  /* 0x0000000600067308 */ /* 0x001e240000001000 */
[----:B0-----:R-:W-:-:S06]  /*0980*/  IADD3 R4, PT, PT, R6, 0xffffffe, RZ ;  /* 0x0ffffffe06047810 */ /* 0x001fcc0007ffe0ff */
[----:B------:R0:W1:Y:S02]  /*0990*/  F2I.FTZ.U32.TRUNC.NTZ R5, R4 ;  /* 0x0000000400057305 */ /* 0x000064000021f000 */
[----:B0-----:R-:W-:Y:S02]  /*09a0*/  IMAD.MOV.U32 R4, RZ, RZ, RZ ;  /* 0x000000ffff047224 */ /* 0x001fe400078e00ff */
[----:B-1----:R-:W-:-:S04]  /*09b0*/  IMAD R7, R7, R5, RZ ;  /* 0x0000000507077224 */ /* 0x002fc800078e02ff */
[----:B------:R-:W-:-:S06]  /*09c0*/  IMAD.HI.U32 R5, R5, R7, R4 ;  /* 0x0000000705057227 */ /* 0x000fcc00078e0004 */
[----:B------:R-:W-:-:S05]  /*09d0*/  IMAD.HI.U32 R7, R5, R0, RZ ;  /* 0x0000000005077227 */ /* 0x000fca00078e00ff */
[----:B------:R-:W-:-:S05]  /*09e0*/  IADD3 R8, PT, PT, -R7, RZ, RZ ;  /* 0x000000ff07087210 */ /* 0x000fca0007ffe1ff */
[----:B------:R-:W-:-:S05]  /*09f0*/  IMAD R8, R13, R8, R0 ;  /* 0x000000080d087224 */ /* 0x000fca00078e0200 */
[----:B------:R-:W-:-:S13]  /*0a00*/  ISETP.GE.U32.AND P0, PT, R8, R13, PT ;  /* 0x0000000d0800720c */ /* 0x000fda0003f06070 */
[----:B------:R-:W-:Y:S02]  /*0a10*/  @P0 IMAD.IADD R8, R8, 0x1, -R13 ;  /* 0x0000000108080824 */ /* 0x000fe400078e0a0d */
[----:B------:R-:W-:Y:S01]  /*0a20*/  @P0 VIADD R7, R7, 0x1 ;  /* 0x0000000107070836 */ /* 0x000fe20000000000 */
[----:B------:R-:W-:Y:S02]  /*0a30*/  ISETP.NE.U32.AND P0, PT, R13, RZ, PT ;  /* 0x000000ff0d00720c */ /* 0x000fe40003f05070 */
[----:B------:R-:W-:-:S13]  /*0a40*/  ISETP.GE.U32.AND P1, PT, R8, R13, PT ;  /* 0x0000000d0800720c */ /* 0x000fda0003f26070 */
[----:B------:R-:W-:-:S04]  /*0a50*/  @P1 IADD3 R7, PT, PT, R7, 0x1, RZ ;  /* 0x0000000107071810 */ /* 0x000fc80007ffe0ff */
[----:B------:R-:W-:-:S05]  /*0a60*/  SEL R7, R9, R7, !P0 ;  /* 0x0000000709077207 */ /* 0x000fca0004000000 */
[----:B------:R-:W-:-:S06]  /*0a70*/  IMAD R7, R7, 0x4, R2 ;  /* 0x0000000407077824 */ /* 0x000fcc00078e0202 */
[----:B------:R-:W2:Y:S02]  /*0a80*/  LDL R7, [R7] ;  /* 0x0000000007077983 */ /* 0x000ea40000100800 */
[----:B--2---:R-:W-:-:S13]  /*0a90*/  ISETP.NE.AND P1, PT, R7, -0x1, PT ;  /* 0xffffffff0700780c */ /* 0x004fda0003f25270 */
[----:B------:R-:W-:Y:S05]  /*0aa0*/  @P1 BRA `(.L_x_4) ;  /* 0x0000000000441947 */ /* 0x000fea0003800000 */
[----:B------:R-:W-:-:S07]  /*0ab0*/  IMAD.IADD R8, R0, 0x1, R13 ;  /* 0x0000000100087824 */ /* 0x000fce00078e020d */
.L_x_5:
[----:B------:R-:W-:-:S13]  /*0ac0*/  ISETP.GE.AND P1, PT, R8, R3, PT ;  /* 0x000000030800720c */ /* 0x000fda0003f26270 */
[----:B------:R-:W-:Y:S05]  /*0ad0*/  @P1 BRA `(.L_x_3) ;  /* 0x0000000000441947 */ /* 0x000fea0003800000 */
[----:B------:R-:W-:-:S05]  /*0ae0*/  IMAD.HI.U32 R4, R5, R8, RZ ;  /* 0x0000000805047227 */ /* 0x000fca00078e00ff */
[----:B------:R-:W-:-:S05]  /*0af0*/  IADD3 R6, PT, PT, -R4, RZ, RZ ;  /* 0x000000ff04067210 */ /* 0x000fca0007ffe1ff */
[----:B------:R-:W-:-:S05]  /*0b00*/  IMAD R6, R13, R6, R8 ;  /* 0x000000060d067224 */ /* 0x000fca00078e0208 */
[----:B------:R-:W-:-:S13]  /*0b10*/  ISETP.GE.U32.AND P1, PT, R6, R13, PT ;  /* 0x0000000d0600720c */ /* 0x000fda0003f26070 */
[----:B------:R-:W-:Y:S02]  /*0b20*/  @P1 IMAD.IADD R6, R6, 0x1, -R13 ;  /* 0x0000000106061824 */ /* 0x000fe400078e0a0d */
[----:B------:R-:W-:-:S03]  /*0b30*/  @P1 VIADD R4, R4, 0x1 ;  /* 0x0000000104041836 */ /* 0x000fc60000000000 */
[----:B------:R-:W-:-:S13]  /*0b40*/  ISETP.GE.U32.AND P2, PT, R6, R13, PT ;  /* 0x0000000d0600720c */ /* 0x000fda0003f46070 */
[----:B------:R-:W-:-:S04]  /*0b50*/  @P2 IADD3 R4, PT, PT, R4, 0x1, RZ ;  /* 0x0000000104042810 */ /* 0x000fc80007ffe0ff */
[----:B------:R-:W-:-:S05]  /*0b60*/  SEL R7, R9, R4, !P0 ;  /* 0x0000000409077207 */ /* 0x000fca0004000000 */
[----:B------:R-:W-:-:S06]  /*0b70*/  IMAD R7, R7, 0x4, R2 ;  /* 0x0000000407077824 */ /* 0x000fcc00078e0202 */
[----:B------:R-:W2:Y:S01]  /*0b80*/  LDL R7, [R7] ;  /* 0x0000000007077983 */ /* 0x000ea20000100800 */
[----:B------:R-:W-:Y:S01]  /*0b90*/  IMAD.IADD R8, R13, 0x1, R8 ;  /* 0x000000010d087824 */ /* 0x000fe200078e0208 */
[----:B--2---:R-:W-:-:S13]  /*0ba0*/  ISETP.NE.AND P1, PT, R7, -0x1, PT ;  /* 0xffffffff0700780c */ /* 0x004fda0003f25270 */
[----:B------:R-:W-:Y:S05]  /*0bb0*/  @!P1 BRA `(.L_x_5) ;  /* 0xfffffffc00c09947 */ /* 0x000fea000383ffff */
.L_x_4:
[----:B------:R-:W0:Y:S01]  /*0bc0*/  LDC.64 R4, c[0x0][0x3c8] ;  /* 0x0000f200ff047b82 */ /* 0x000e220000000a00 */
[----:B------:R-:W-:-:S05]  /*0bd0*/  HFMA2 R3, -RZ, RZ, 0, 5.9604644775390625e-08 ;  /* 0x00000001ff037431 */ /* 0x000fca00000001ff */
[----:B0-----:R0:W5:Y:S02]  /*0be0*/  ATOMG.E.EXCH.STRONG.GPU PT, RZ, desc[UR6][R4.64], R3 ;  /* 0x8000000304ff79a8 */ /* 0x001164000c1ef106 */
.L_x_3:
[----:B------:R-:W-:Y:S05]  /*0bf0*/  BSYNC.RECONVERGENT B0 ;  /* 0x0000000000007941 */ /* 0x000fea0003800200 */
.L_x_2:
[----:B0-----:R-:W0:Y:S08]  /*0c00*/  LDC.64 R4, c[0x0][0x3c8] ;  /* 0x0000f200ff047b82 */ /* 0x001e300000000a00 */
[----:B------:R-:W-:Y:S06]  /*0c10*/  BAR.SYNC.DEFER_BLOCKING 0x0 ;  /* 0x0000000000007b1d */ /* 0x000fec0000010000 */
[----:B0-----:R-:W2:Y:S02]  /*0c20*/  LDG.E R4, desc[UR6][R4.64] ;  /* 0x0000000604047981 */ /* 0x001ea4000c1e1900 */
[----:B--2---:R-:W-:-:S13]  /*0c30*/  ISETP.NE.AND P0, PT, R4, RZ, PT ;  /* 0x000000ff0400720c */ /* 0x004fda0003f05270 */
[----:B------:R-:W-:Y:S05]  /*0c40*/  @!P0 EXIT ;  /* 0x000000000000894d */ /* 0x000fea0003800000 */
[----:B------:R-:W0:Y:S02]  /*0c50*/  LDC.64 R4, c[0x0][0x3c0] ;  /* 0x0000f000ff047b82 */ /* 0x000e240000000a00 */
[----:B0-----:R-:W2:Y:S02]  /*0c60*/  LDG.E R4, desc[UR6][R4.64] ;  /* 0x0000000604047981 */ /* 0x001ea4000c1e1900 */
[----:B--2---:R-:W-:-:S13]  /*0c70*/  ISETP.NE.AND P0, PT, R4, RZ, PT ;  /* 0x000000ff0400720c */ /* 0x004fda0003f05270 */
[----:B------:R-:W-:Y:S05]  /*0c80*/  @!P0 BRA `(.L_x_6) ;  /* 0x0000000800808947 */ /* 0x000fea0003800000 */
.L_x_21:
[----:B------:R-:W0:Y:S02]  /*0c90*/  LDC.64 R4, c[0x0][0x398] ;  /* 0x0000e600ff047b82 */ /* 0x000e240000000a00 */
[----:B0-----:R-:W2:Y:S01]  /*0ca0*/  LDG.E R7, desc[UR6][R4.64] ;  /* 0x0000000604077981 */ /* 0x001ea2000c1e1900 */
[----:B------:R-:W-:Y:S01]  /*0cb0*/  BSSY.RECONVERGENT B0, `(.L_x_7) ;  /* 0x000004a000007945 */ /* 0x000fe20003800200 */
[----:B--2---:R-:W-:-:S13]  /*0cc0*/  ISETP.GE.AND P0, PT, R0, R7, PT ;  /* 0x000000070000720c */ /* 0x004fda0003f06270 */
[----:B---3--:R-:W-:Y:S05]  /*0cd0*/  @P0 BRA `(.L_x_8) ;  /* 0x00000004001c0947 */ /* 0x008fea0003800000 */
[----:B------:R-:W-:-:S07]  /*0ce0*/  IMAD.MOV.U32 R12, RZ, RZ, R0 ;  /* 0x000000ffff0c7224 */ /* 0x000fce00078e0000 */
.L_x_15:
[----:B0-----:R-:W0:Y:S01]  /*0cf0*/  I2F.U32.RP R6, R13 ;  /* 0x0000000d00067306 */ /* 0x001e220000209000 */
[----:B------:R-:W-:Y:S01]  /*0d00*/  IADD3 R3, PT, PT, RZ, -R13, RZ ;  /* 0x8000000dff037210 */ /* 0x000fe20007ffe0ff */
[----:B------:R-:W-:Y:S01]  /*0d10*/  IMAD.MOV.U32 R4, RZ, RZ, RZ ;  /* 0x000000ffff047224 */ /* 0x000fe200078e00ff */
[----:B------:R-:W-:-:S05]  /*0d20*/  ISETP.NE.U32.AND P2, PT, R13, RZ, PT ;  /* 0x000000ff0d00720c */ /* 0x000fca0003f45070 */
[----:B0-----:R-:W0:Y:S02]  /*0d30*/  MUFU.RCP R6, R6 ;  /* 0x0000000600067308 */ /* 0x001e240000001000 */
[----:B0-----:R-:W-:-:S06]  /*0d40*/  VIADD R5, R6, 0xffffffe ;  /* 0x0ffffffe06057836 */ /* 0x001fcc0000000000 */
[----:B------:R-:W0:Y:S02]  /*0d50*/  F2I.FTZ.U32.TRUNC.NTZ R5, R5 ;  /* 0x0000000500057305 */ /* 0x000e24000021f000 */
[----:B0-----:R-:W-:-:S04]  /*0d60*/  IMAD R3, R3, R5, RZ ;  /* 0x0000000503037224 */ /* 0x001fc800078e02ff */
[----:B------:R-:W-:-:S06]  /*0d70*/  IMAD.HI.U32 R3, R5, R3, R4 ;  /* 0x0000000305037227 */ /* 0x000fcc00078e0004 */
[----:B------:R-:W-:-:S04]  /*0d80*/  IMAD.HI.U32 R3, R3, R12, RZ ;  /* 0x0000000c03037227 */ /* 0x000fc800078e00ff */
[----:B------:R-:W-:-:S04]  /*0d90*/  IMAD.MOV R4, RZ, RZ, -R3 ;  /* 0x000000ffff047224 */ /* 0x000fc800078e0a03 */
[----:B------:R-:W-:-:S05]  /*0da0*/  IMAD R4, R13, R4, R12 ;  /* 0x000000040d047224 */ /* 0x000fca00078e020c */
[----:B------:R-:W-:-:S13]  /*0db0*/  ISETP.GE.U32.AND P0, PT, R4, R13, PT ;  /* 0x0000000d0400720c */ /* 0x000fda0003f06070 */
[----:B------:R-:W-:Y:S01]  /*0dc0*/  @P0 IADD3 R4, PT, PT, -R13, R4, RZ ;  /* 0x000000040d040210 */ /* 0x000fe20007ffe1ff */
[----:B------:R-:W-:-:S03]  /*0dd0*/  @P0 VIADD R3, R3, 0x1 ;  /* 0x0000000103030836 */ /* 0x000fc60000000000 */
[----:B------:R-:W-:-:S13]  /*0de0*/  ISETP.GE.U32.AND P1, PT, R4, R13, PT ;  /* 0x0000000d0400720c */ /* 0x000fda0003f26070 */
[----:B------:R-:W-:Y:S01]  /*0df0*/  @P1 VIADD R3, R3, 0x1 ;  /* 0x0000000103031836 */ /* 0x000fe20000000000 */
[----:B------:R-:W-:-:S04]  /*0e00*/  @!P2 LOP3.LUT R3, RZ, R13, RZ, 0x33, !PT ;  /* 0x0000000dff03a212 */ /* 0x000fc800078e33ff */
[----:B------:R-:W-:-:S05]  /*0e10*/  LEA R4, R3, R2, 0x2 ;  /* 0x0000000203047211 */ /* 0x000fca00078e10ff */
[----:B------:R-:W2:Y:S01]  /*0e20*/  LDL R5, [R4] ;  /* 0x0000000004057983 */ /* 0x000ea20000100800 */
[----:B------:R-:W-:Y:S01]  /*0e30*/  BSSY.RECONVERGENT B1, `(.L_x_9) ;  /* 0x000002e000017945 */ /* 0x000fe20003800200 */
[----:B--2---:R-:W-:-:S13]  /*0e40*/  ISETP.NE.AND P0, PT, R5, UR4, PT ;  /* 0x0000000405007c0c */ /* 0x004fda000bf05270 */
[----:B---3--:R-:W-:Y:S05]  /*0e50*/  @P0 BRA `(.L_x_10) ;  /* 0x0000000000ac0947 */ /* 0x008fea0003800000 */
[----:B------:R-:W-:Y:S02]  /*0e60*/  IMAD.MOV.U32 R5, RZ, RZ, -0x1 ;  /* 0xffffffffff057424 */ /* 0x000fe400078e00ff */
[----:B------:R-:W-:-:S03]  /*0e70*/  IMAD.IADD R6, R1, 0x1, R3 ;  /* 0x0000000101067824 */ /* 0x000fc600078e0203 */
[----:B------:R0:W-:Y:S04]  /*0e80*/  STL [R4], R5 ;  /* 0x0000000504007387 */ /* 0x0001e80000100800 */
[----:B------:R-:W2:Y:S01]  /*0e90*/  LDL.U8 R3, [R6+0x1f4] ;  /* 0x0001f40006037983 */ /* 0x000ea20000100000 */
[----:B------:R-:W-:-:S05]  /*0ea0*/  HFMA2 R8, -RZ, RZ, 0, 5.9604644775390625e-08 ;  /* 0x00000001ff087431 */ /* 0x000fca00000001ff */
[----:B------:R0:W-:Y:S01]  /*0eb0*/  STL.U8 [R6+0x190], R8 ;  /* 0x0001900806007387 */ /* 0x0001e20000100000 */
[----:B--2---:R-:W-:-:S13]  /*0ec0*/  ISETP.NE.AND P0, PT, R3, RZ, PT ;  /* 0x000000ff0300720c */ /* 0x004fda0003f05270 */
[----:B0-----:R-:W-:Y:S05]  /*0ed0*/  @!P0 BRA `(.L_x_10) ;  /* 0x00000000008c8947 */ /* 0x001fea0003800000 */
[----:B------:R-:W0:Y:S02]  /*0ee0*/  LDC.64 R4, c[0x0][0x380] ;  /* 0x0000e000ff047b82 */ /* 0x000e240000000a00 */
[----:B0-----:R-:W-:-:S05]  /*0ef0*/  IMAD.WIDE.U32 R4, R12, 0x4, R4 ;  /* 0x000000040c047825 */ /* 0x001fca00078e0004 */
[----:B------:R-:W2:Y:S04]  /*0f00*/  LDG.E R3, desc[UR6][R4.64] ;  /* 0x0000000604037981 */ /* 0x000ea8000c1e1900 */
[----:B------:R-:W2:Y:S04]  /*0f10*/  LDG.E R18, desc[UR6][R4.64+0x4] ;  /* 0x0000040604127981 */ /* 0x000ea8000c1e1900 */
[----:B------:R0:W-:Y:S01]  /*0f20*/  STL.U8 [R6+0x1f4], RZ ;  /* 0x0001f4ff06007387 */ /* 0x0001e20000100000 */
[----:B--2---:R-:W-:-:S13]  /*0f30*/  ISETP.GE.AND P0, PT, R3, R18, PT ;  /* 0x000000120300720c */ /* 0x004fda0003f06270 */
[----:B0-----:R-:W-:Y:S05]  /*0f40*/  @P0 BRA `(.L_x_10) ;  /* 0x0000000000700947 */ /* 0x001fea0003800000 */
[----:B------:R-:W0:Y:S01]  /*0f50*/  LDC.64 R16, c[0x0][0x3b0] ;  /* 0x0000ec00ff107b82 */ /* 0x000e220000000a00 */
[----:B------:R-:W-:Y:S01]  /*0f60*/  BSSY.RECONVERGENT B2, `(.L_x_11) ;  /* 0x0000018000027945 */ /* 0x000fe20003800200 */
[----:B------:R-:W-:-:S06]  /*0f70*/  IMAD.MOV.U32 R22, RZ, RZ, R18 ;  /* 0x000000ffff167224 */ /* 0x000fcc00078e0012 */
[----:B------:R-:W1:Y:S08]  /*0f80*/  LDC.64 R14, c[0x0][0x3a8] ;  /* 0x0000ea00ff0e7b82 */ /* 0x000e700000000a00 */
[----:B------:R-:W2:Y:S08]  /*0f90*/  LDC.64 R10, c[0x0][0x390] ;  /* 0x0000e400ff0a7b82 */ /* 0x000eb00000000a00 */
[----:B------:R-:W3:Y:S01]  /*0fa0*/  LDC.64 R8, c[0x0][0x388] ;  /* 0x0000e200ff087b82 */ /* 0x000ee20000000a00 */
[----:B0-----:R-:W-:-:S07]  /*0fb0*/  IMAD.WIDE.U32 R16, R12, 0x4, R16 ;  /* 0x000000040c107825 */ /* 0x001fce00078e0010 */
[----:B------:R-:W0:Y:S02]  /*0fc0*/  LDC.64 R6, c[0x0][0x3b8] ;  /* 0x0000ee00ff067b82 */ /* 0x000e240000000a00 */
.L_x_14:
[----:B--2---:R-:W-:Y:S01]  /*0fd0*/  IMAD.WIDE R18, R3, 0x4, R10 ;  /* 0x0000000403127825 */ /* 0x004fe200078e020a */
[----:B-1----:R-:W2:Y:S04]  /*0fe0*/  LDG.E R20, desc[UR6][R14.64] ;  /* 0x000000060e147981 */ /* 0x002ea8000c1e1900 */
[----:B------:R-:W2:Y:S01]  /*0ff0*/  LDG.E R23, desc[UR6][R18.64] ;  /* 0x0000000612177981 */ /* 0x000ea2000c1e1900 */
[----:B------:R-:W-:Y:S01]  /*1000*/  BSSY.RECONVERGENT B3, `(.L_x_12) ;  /* 0x000000a000037945 */ /* 0x000fe20003800200 */
[----:B--2---:R-:W-:-:S13]  /*1010*/  ISETP.GT.AND P0, PT, R23, R20, PT ;  /* 0x000000141700720c */ /* 0x004fda0003f04270 */
[----:B------:R-:W-:Y:S05]  /*1020*/  @P0 BRA `(.L_x_13) ;  /* 0x00000000001c0947 */ /* 0x000fea0003800000 */
[----:B---3--:R-:W-:Y:S01]  /*1030*/  IMAD.WIDE R18, R3, 0x4, R8 ;  /* 0x0000000403127825 */ /* 0x008fe200078e0208 */
[----:B------:R-:W2:Y:S05]  /*1040*/  LDG.E R20, desc[UR6][R16.64] ;  /* 0x0000000610147981 */ /* 0x000eaa000c1e1900 */
[----:B------:R-:W0:Y:S01]  /*1050*/  LDG.E R19, desc[UR6][R18.64] ;  /* 0x0000000612137981 */ /* 0x000e22000c1e1900 */
[----:B--2---:R-:W-:Y:S02]  /*1060*/  IMAD.IADD R23, R23, 0x1, R20 ;  /* 0x0000000117177824 */ /* 0x004fe400078e0214 */
[----:B0-----:R-:W-:-:S05]  /*1070*/  IMAD.WIDE R20, R19, 0x4, R6 ;  /* 0x0000000413147825 */ /* 0x001fca00078e0206 */
[----:B------:R1:W-:Y:S04]  /*1080*/  REDG.E.MIN.S32.STRONG.GPU desc[UR6][R20.64], R23 ;  /* 0x000000171400798e */ /* 0x0003e8000c92e306 */
[----:B------:R1:W5:Y:S02]  /*1090*/  LDG.E R22, desc[UR6][R4.64+0x4] ;  /* 0x0000040604167981 */ /* 0x000364000c1e1900 */
.L_x_13:
[----:B------:R-:W-:Y:S05]  /*10a0*/  BSYNC.RECONVERGENT B3 ;  /* 0x0000000000037941 */ /* 0x000fea0003800200 */
.L_x_12:
[----:B------:R-:W-:-:S04]  /*10b0*/  IADD3 R3, PT, PT, R3, 0x1, RZ ;  /* 0x0000000103037810 */ /* 0x000fc80007ffe0ff */
[----:B-----5:R-:W-:-:S13]  /*10c0*/  ISETP.GE.AND P0, PT, R3, R22, PT ;  /* 0x000000160300720c */ /* 0x020fda0003f06270 */
[----:B------:R-:W-:Y:S05]  /*10d0*/  @!P0 BRA `(.L_x_14) ;  /* 0xfffffffc00bc8947 */ /* 0x000fea000383ffff */
[----:B------:R-:W-:Y:S05]  /*10e0*/  BSYNC.RECONVERGENT B2 ;  /* 0x0000000000027941 */ /* 0x000fea0003800200 */
.L_x_11:
[----:B-1----:R-:W0:Y:S02]  /*10f0*/  LDC.64 R4, c[0x0][0x398] ;  /* 0x0000e600ff047b82 */ /* 0x002e240000000a00 */
[----:B0-----:R0:W5:Y:S02]  /*1100*/  LDG.E R7, desc[UR6][R4.64] ;  /* 0x0000000604077981 */ /* 0x001164000c1e1900 */
.L_x_10:
[----:B------:R-:W-:Y:S05]  /*1110*/  BSYNC.RECONVERGENT B1 ;  /* 0x0000000000017941 */ /* 0x000fea0003800200 */
.L_x_9:
[----:B------:R-:W-:-:S05]  /*1120*/  IMAD.IADD R12, R13, 0x1, R12 ;  /* 0x000000010d0c7824 */ /* 0x000fca00078e020c */
[----:B-----5:R-:W-:-:S13]  /*1130*/  ISETP.GE.AND P0, PT, R12, R7, PT ;  /* 0x000000070c00720c */ /* 0x020fda0003f06270 */
[----:B------:R-:W-:Y:S05]  /*1140*/  @!P0 BRA `(.L_x_15) ;  /* 0xfffffff800e88947 */ /* 0x000fea000383ffff */
.L_x_8:
[----:B------:R-:W-:Y:S05]  /*1150*/  BSYNC.RECONVERGENT B0 ;  /* 0x0000000000007941 */ /* 0x000fea0003800200 */
.L_x_7:
[----:B------:R-:W1:Y:S08]  /*1160*/  LDC.64 R6, c[0x0][0x3c0] ;  /* 0x0000f000ff067b82 */ /* 0x000e700000000a00 */
[----:B0-----:R-:W0:Y:S01]  /*1170*/  LDC.64 R4, c[0x0][0x398] ;  /* 0x0000e600ff047b82 */ /* 0x001e220000000a00 */
[----:B-1----:R1:W-:Y:S07]  /*1180*/  STG.E desc[UR6][R6.64], RZ ;  /* 0x000000ff06007986 */ /* 0x0023ee000c101906 */
[----:B------:R-:W-:Y:S06]  /*1190*/  BAR.SYNC.DEFER_BLOCKING 0x0 ;  /* 0x0000000000007b1d */ /* 0x000fec0000010000 */
[----:B0-----:R-:W2:Y:S01]  /*11a0*/  LDG.E R3, desc[UR6][R4.64] ;  /* 0x0000000604037981 */ /* 0x001ea2000c1e1900 */
[----:B------:R-:W-:Y:S01]  /*11b0*/  BSSY.RECONVERGENT B0, `(.L_x_16) ;  /* 0x0000048000007945 */ /* 0x000fe20003800200 */
[----:B--2---:R-:W-:-:S13]  /*11c0*/  ISETP.GE.AND P0, PT, R0, R3, PT ;  /* 0x000000030000720c */ /* 0x004fda0003f06270 */
[----:B-1----:R-:W-:Y:S05]  /*11d0*/  @P0 BRA `(.L_x_17) ;  /* 0x0000000400140947 */ /* 0x002fea0003800000 */
[----:B------:R-:W0:Y:S01]  /*11e0*/  LDC.64 R6, c[0x0][0x3b0] ;  /* 0x0000ec00ff067b82 */ /* 0x000e220000000a00 */
[----:B------:R-:W-:-:S07]  /*11f0*/  IMAD.MOV.U32 R10, RZ, RZ, R0 ;  /* 0x000000ffff0a7224 */ /* 0x000fce00078e0000 */
[----:B---3--:R-:W1:Y:S02]  /*1200*/  LDC.64 R8, c[0x0][0x3b8] ;  /* 0x0000ee00ff087b82 */ /* 0x008e640000000a00 */
.L_x_20:
[----:B-1----:R-:W-:-:S04]  /*1210*/  IMAD.WIDE.U32 R14, R10, 0x4, R8 ;  /* 0x000000040a0e7825 */ /* 0x002fc800078e0008 */
[----:B0-----:R-:W-:Y:S01]  /*1220*/  IMAD.WIDE.U32 R16, R10, 0x4, R6 ;  /* 0x000000040a107825 */ /* 0x001fe200078e0006 */
[----:B------:R-:W2:Y:S04]  /*1230*/  LDG.E R12, desc[UR6][R14.64] ;  /* 0x000000060e0c7981 */ /* 0x000ea8000c1e1900 */
[----:B------:R-:W2:Y:S01]  /*1240*/  LDG.E R3, desc[UR6][R16.64] ;  /* 0x0000000610037981 */ /* 0x000ea2000c1e1900 */
[----:B------:R-:W-:Y:S01]  /*1250*/  BSSY.RECONVERGENT B1, `(.L_x_18) ;  /* 0x0000039000017945 */ /* 0x000fe20003800200 */
[----:B--2---:R-:W-:-:S13]  /*1260*/  ISETP.GE.AND P0, PT, R12, R3, PT ;  /* 0x000000030c00720c */ /* 0x004fda0003f06270 */
[----:B------:R-:W-:Y:S05]  /*1270*/  @P0 BRA `(.L_x_19) ;  /* 0x0000000000d80947 */ /* 0x000fea0003800000 */
[----:B------:R-:W0:Y:S01]  /*1280*/  LDC.64 R18, c[0x0][0x3a8] ;  /* 0x0000ea00ff127b82 */ /* 0x000e220000000a00 */
[----:B------:R1:W-:Y:S04]  /*1290*/  STG.E desc[UR6][R16.64], R12 ;  /* 0x0000000c10007986 */ /* 0x0003e8000c101906 */
[----:B0-----:R0:W2:Y:S01]  /*12a0*/  LDG.E R11, desc[UR6][R18.64] ;  /* 0x00000006120b7981 */ /* 0x0010a2000c1e1900 */
[----:B------:R-:W3:Y:S01]  /*12b0*/  I2F.U32.RP R21, R13 ;  /* 0x0000000d00157306 */ /* 0x000ee20000209000 */
[----:B------:R-:W-:Y:S02]  /*12c0*/  ISETP.NE.U32.AND P3, PT, R13, RZ, PT ;  /* 0x000000ff0d00720c */ /* 0x000fe40003f65070 */
[----:B0-----:R-:W-:-:S05]  /*12d0*/  IABS R18, R12 ;  /* 0x0000000c00127213 */ /* 0x001fca0000000000 */
[----:B---3--:R-:W-:Y:S01]  /*12e0*/  MUFU.RCP R21, R21 ;  /* 0x0000001500157308 */ /* 0x008fe20000001000 */
[-C--:B--2---:R-:W-:Y:S02]  /*12f0*/  IABS R3, R11.reuse ;  /* 0x0000000b00037213 */ /* 0x084fe40000000000 */
[----:B-1----:R-:W-:-:S05]  /*1300*/  IABS R16, R11 ;  /* 0x0000000b00107213 */ /* 0x002fca0000000000 */
[----:B------:R-:W0:Y:S01]  /*1310*/  I2F.RP R20, R3 ;  /* 0x0000000300147306 */ /* 0x000e220000209400 */
[----:B------:R-:W-:-:S04]  /*1320*/  LOP3.LUT R12, R12, R11, RZ, 0x3c, !PT ;  /* 0x0000000b0c0c7212 */ /* 0x000fc800078e3cff */
[----:B------:R-:W-:-:S03]  /*1330*/  ISETP.GE.AND P2, PT, R12, RZ, PT ;  /* 0x000000ff0c00720c */ /* 0x000fc60003f46270 */
[----:B0-----:R-:W0:Y:S02]  /*1340*/  MUFU.RCP R20, R20 ;  /* 0x0000001400147308 */ /* 0x001e240000001000 */
[----:B0-----:R-:W-:-:S06]  /*1350*/  IADD3 R14, PT, PT, R20, 0xffffffe, RZ ;  /* 0x0ffffffe140e7810 */ /* 0x001fcc0007ffe0ff */
[----:B------:R0:W1:Y:S02]  /*1360*/  F2I.FTZ.U32.TRUNC.NTZ R15, R14 ;  /* 0x0000000e000f7305 */ /* 0x000064000021f000 */
[----:B0-----:R-:W-:Y:S02]  /*1370*/  IMAD.MOV.U32 R14, RZ, RZ, RZ ;  /* 0x000000ffff0e7224 */ /* 0x001fe400078e00ff */
[----:B-1----:R-:W-:-:S04]  /*1380*/  IMAD.MOV R22, RZ, RZ, -R15 ;  /* 0x000000ffff167224 */ /* 0x002fc800078e0a0f */
[----:B------:R-:W-:-:S04]  /*1390*/  IMAD R17, R22, R3, RZ ;  /* 0x0000000316117224 */ /* 0x000fc800078e02ff */
[----:B------:R-:W-:Y:S01]  /*13a0*/  IMAD.HI.U32 R15, R15, R17, R14 ;  /* 0x000000110f0f7227 */ /* 0x000fe200078e000e */
[----:B------:R-:W-:-:S03]  /*13b0*/  IADD3 R17, PT, PT, RZ, -R16, RZ ;  /* 0x80000010ff117210 */ /* 0x000fc60007ffe0ff */
[----:B------:R-:W-:Y:S02]  /*13c0*/  VIADD R14, R21, 0xffffffe ;  /* 0x0ffffffe150e7836 */ /* 0x000fe40000000000 */
[----:B------:R-:W-:Y:S02]  /*13d0*/  IMAD.HI.U32 R16, R15, R18, RZ ;  /* 0x000000120f107227 */ /* 0x000fe400078e00ff */
[----:B------:R0:W1:Y:S02]  /*13e0*/  F2I.FTZ.U32.TRUNC.NTZ R15, R14 ;  /* 0x0000000e000f7305 */ /* 0x000064000021f000 */
[----:B------:R-:W-:Y:S02]  /*13f0*/  IMAD R18, R16, R17, R18 ;  /* 0x0000001110127224 */ /* 0x000fe400078e0212 */
[----:B------:R-:W-:-:S03]  /*1400*/  IMAD.MOV R17, RZ, RZ, -R13 ;  /* 0x000000ffff117224 */ /* 0x000fc600078e0a0d */
[----:B------:R-:W-:Y:S01]  /*1410*/  ISETP.GT.U32.AND P1, PT, R3, R18, PT ;  /* 0x000000120300720c */ /* 0x000fe20003f24070 */
[----:B0-----:R-:W-:Y:S02]  /*1420*/  IMAD.MOV.U32 R14, RZ, RZ, RZ ;  /* 0x000000ffff0e7224 */ /* 0x001fe400078e00ff */
[----:B-1----:R-:W-:-:S04]  /*1430*/  IMAD R17, R17, R15, RZ ;  /* 0x0000000f11117224 */ /* 0x002fc800078e02ff */
[----:B------:R-:W-:-:S06]  /*1440*/  IMAD.HI.U32 R17, R15, R17, R14 ;  /* 0x000000110f117227 */ /* 0x000fcc00078e000e */
[----:B------:R-:W-:Y:S01]  /*1450*/  @!P1 IADD3 R18, PT, PT, R18, -R3, RZ ;  /* 0x8000000312129210 */ /* 0x000fe20007ffe0ff */
[----:B------:R-:W-:-:S03]  /*1460*/  @!P1 VIADD R16, R16, 0x1 ;  /* 0x0000000110109836 */ /* 0x000fc60000000000 */
[----:B------:R-:W-:Y:S01]  /*1470*/  ISETP.GE.U32.AND P0, PT, R18, R3, PT ;  /* 0x000000031200720c */ /* 0x000fe20003f06070 */
[----:B------:R-:W-:Y:S01]  /*1480*/  IMAD.HI.U32 R3, R17, R10, RZ ;  /* 0x0000000a11037227 */ /* 0x000fe200078e00ff */
[----:B------:R-:W-:Y:S02]  /*1490*/  ISETP.NE.AND P1, PT, R11, RZ, PT ;  /* 0x000000ff0b00720c */ /* 0x000fe40003f25270 */
[----:B------:R-:W-:Y:S02]  /*14a0*/  MOV R17, 0x1 ;  /* 0x0000000100117802 */ /* 0x000fe40000000f00 */
[----:B------:R-:W-:-:S05]  /*14b0*/  IADD3 R12, PT, PT, -R3, RZ, RZ ;  /* 0x000000ff030c7210 */ /* 0x000fca0007ffe1ff */
[----:B------:R-:W-:Y:S02]  /*14c0*/  IMAD R12, R13, R12, R10 ;  /* 0x0000000c0d0c7224 */ /* 0x000fe400078e020a */
[----:B------:R-:W-:-:S03]  /*14d0*/  @P0 VIADD R16, R16, 0x1 ;  /* 0x0000000110100836 */ /* 0x000fc60000000000 */
[----:B------:R-:W-:Y:S01]  /*14e0*/  ISETP.GE.U32.AND P0, PT, R12, R13, PT ;  /* 0x0000000d0c00720c */ /* 0x000fe20003f06070 */
[----:B------:R-:W-:Y:S01]  /*14f0*/  @!P2 IMAD.MOV R16, RZ, RZ, -R16 ;  /* 0x000000ffff10a224 */ /* 0x000fe200078e0a10 */
[----:B------:R-:W-:-:S04]  /*1500*/  @!P1 LOP3.LUT R16, RZ, R11, RZ, 0x33, !PT ;  /* 0x0000000bff109212 */ /* 0x000fc800078e33ff */
[----:B------:R-:W-:-:S07]  /*1510*/  ISETP.NE.AND P2, PT, R16, UR4, PT ;  /* 0x0000000410007c0c */ /* 0x000fce000bf45270 */
[----:B------:R-:W-:Y:S01]  /*1520*/  @P0 IADD3 R12, PT, PT, -R13, R12, RZ ;  /* 0x0000000c0d0c0210 */ /* 0x000fe20007ffe1ff */
[----:B------:R-:W-:-:S03]  /*1530*/  @P0 VIADD R3, R3, 0x1 ;  /* 0x0000000103030836 */ /* 0x000fc60000000000 */
[-C--:B------:R-:W-:Y:S01]  /*1540*/  ISETP.GE.U32.AND P1, PT, R12, R13.reuse, PT ;  /* 0x0000000d0c00720c */ /* 0x080fe20003f26070 */
[----:B------:R-:W-:Y:S01]  /*1550*/  HFMA2 R12, -RZ, RZ, 0, 5.9604644775390625e-08 ;  /* 0x00000001ff0c7431 */ /* 0x000fe200000001ff */
[----:B------:R-:W0:Y:S11]  /*1560*/  @!P2 LDC.64 R14, c[0x0][0x3c0] ;  /* 0x0000f000ff0eab82 */ /* 0x000e360000000a00 */
[----:B------:R-:W-:Y:S01]  /*1570*/  @P1 VIADD R3, R3, 0x1 ;  /* 0x0000000103031836 */ /* 0x000fe20000000000 */
[----:B------:R-:W-:-:S05]  /*1580*/  @!P3 LOP3.LUT R3, RZ, R13, RZ, 0x33, !PT ;  /* 0x0000000dff03b212 */ /* 0x000fca00078e33ff */
[----:B------:R-:W-:Y:S02]  /*1590*/  IMAD R11, R3, 0x4, R2 ;  /* 0x00000004030b7824 */ /* 0x000fe400078e0202 */
[----:B------:R-:W-:-:S03]  /*15a0*/  IMAD.IADD R3, R1, 0x1, R3 ;  /* 0x0000000101037824 */ /* 0x000fc600078e0203 */
[----:B------:R1:W-:Y:S04]  /*15b0*/  STL [R11], R16 ;  /* 0x000000100b007387 */ /* 0x0003e80000100800 */
[----:B------:R1:W-:Y:S04]  /*15c0*/  STL.U8 [R3+0x1f4], R12 ;  /* 0x0001f40c03007387 */ /* 0x0003e80000100000 */
[----:B0-----:R1:W-:Y:S02]  /*15d0*/  @!P2 STG.E desc[UR6][R14.64], R17 ;  /* 0x000000110e00a986 */ /* 0x0013e4000c101906 */
.L_x_19:
[----:B------:R-:W-:Y:S05]  /*15e0*/  BSYNC.RECONVERGENT B1 ;  /* 0x0000000000017941 */ /* 0x000fea0003800200 */
.L_x_18:
[----:B-1----:R-:W2:Y:S01]  /*15f0*/  LDG.E R3, desc[UR6][R4.64] ;  /* 0x0000000604037981 */ /* 0x002ea2000c1e1900 */
[----:B------:R-:W-:-:S05]  /*1600*/  IMAD.IADD R10, R13, 0x1, R10 ;  /* 0x000000010d0a7824 */ /* 0x000fca00078e020a */
[----:B--2---:R-:W-:-:S13]  /*1610*/  ISETP.GE.AND P0, PT, R10, R3, PT ;  /* 0x000000030a00720c */ /* 0x004fda0003f06270 */
[----:B------:R-:W-:Y:S05]  /*1620*/  @!P0 BRA `(.L_x_20) ;  /* 0xfffffff800f88947 */ /* 0x000fea000383ffff */
.L_x_17:
[----:B------:R-:W-:Y:S05]  /*1630*/  BSYNC.RECONVERGENT B0 ;  /* 0x0000000000007941 */ /* 0x000fea0003800200 */
.L_x_16:
[----:B------:R-:W0:Y:S08]  /*1640*/  LDC.64 R4, c[0x0][0x3c0] ;  /* 0x0000f000ff047b82 */ /* 0x000e300000000a00 */
[----:B------:R-:W-:Y:S06]  /*1650*/  BAR.SYNC.DEFER_BLOCKING 0x0 ;  /* 0x0000000000007b1d */ /* 0x000fec0000010000 */
[----:B0-----:R-:W2:Y:S02]  /*1660*/  LDG.E R4, desc[UR6][R4.64] ;  /* 0x0000000604047981 */ /* 0x001ea4000c1e1900 */
[----:B--2---:R-:W-:-:S13]  /*1670*/  ISETP.NE.AND P0, PT, R4, RZ, PT ;  /* 0x000000ff0400720c */ /* 0x004fda0003f05270 */
[----:B------:R-:W-:Y:S05]  /*1680*/  @P0 BRA `(.L_x_21) ;  /* 0xfffffff400800947 */ /* 0x000fea000383ffff */
.L_x_6:
[----:B------:R-:W0:Y:S02]  /*1690*/  LDC.64 R4, c[0x0][0x398] ;  /* 0x0000e600ff047b82 */ /* 0x000e240000000a00 */
[----:B0-----:R-:W2:Y:S01]  /*16a0*/  LDG.E R5, desc[UR6][R4.64] ;  /* 0x0000000604057981 */ /* 0x001ea2000c1e1900 */
[----:B------:R-:W-:Y:S01]  /*16b0*/  BSSY.RECONVERGENT B0, `(.L_x_22) ;  /* 0x0000044000007945 */ /* 0x000fe20003800200 */
[----:B--2---:R-:W-:-:S13]  /*16c0*/  ISETP.GE.AND P0, PT, R0, R5, PT ;  /* 0x000000050000720c */ /* 0x004fda0003f06270 */
[----:B------:R-:W-:Y:S05]  /*16d0*/  @P0 BRA `(.L_x_23) ;  /* 0x0000000400040947 */ /* 0x000fea0003800000 */
[----:B------:R-:W-:Y:S01]  /*16e0*/  IMAD.MOV.U32 R3, RZ, RZ, R5 ;  /* 0x000000ffff037224 */ /* 0x000fe200078e0005 */
[----:B------:R-:W-:-:S07]  /*16f0*/  MOV R12, R0 ;  /* 0x00000000000c7202 */ /* 0x000fce0000000f00 */
.L_x_30:
[----:B0--3--:R-:W0:Y:S01]  /*1700*/  I2F.U32.RP R7, R13 ;  /* 0x0000000d00077306 */ /* 0x009e220000209000 */
[----:B------:R-:W-:Y:S02]  /*1710*/  HFMA2 R4, -RZ, RZ, 0, 0 ;  /* 0x00000000ff047431 */ /* 0x000fe400000001ff */
[----:B---3--:R-:W-:Y:S01]  /*1720*/  IMAD.MOV R9, RZ, RZ, -R13 ;  /* 0x000000ffff097224 */ /* 0x008fe200078e0a0d */
[----:B------:R-:W-:-:S04]  /*1730*/  ISETP.NE.U32.AND P2, PT, R13, RZ, PT ;  /* 0x000000ff0d00720c */ /* 0x000fc80003f45070 */
        /* <DEDUP_REMOVED lines=9> */
[----:B------:R-:W-:Y:S01]  /*17d0*/  @P0 IMAD.IADD R6, R6, 0x1, -R13 ;  /* 0x0000000106060824 */ /* 0x000fe200078e0a0d */
[----:B------:R-:W-:-:S04]  /*17e0*/  @P0 IADD3 R4, PT, PT, R4, 0x1, RZ ;  /* 0x0000000104040810 */ /* 0x000fc80007ffe0ff */
[----:B------:R-:W-:-:S13]  /*17f0*/  ISETP.GE.U32.AND P1, PT, R6, R13, PT ;  /* 0x0000000d0600720c */ /* 0x000fda0003f26070 */
[----:B------:R-:W-:Y:S01]  /*1800*/  @P1 VIADD R4, R4, 0x1 ;  /* 0x0000000104041836 */ /* 0x000fe20000000000 */
[----:B------:R-:W-:-:S05]  /*1810*/  @!P2 LOP3.LUT R4, RZ, R13, RZ, 0x33, !PT ;  /* 0x0000000dff04a212 */ /* 0x000fca00078e33ff */
[----:B------:R-:W-:-:S05]  /*1820*/  IMAD.IADD R4, R1, 0x1, R4 ;  /* 0x0000000101047824 */ /* 0x000fca00078e0204 */
[----:B------:R-:W2:Y:S01]  /*1830*/  LDL.U8 R5, [R4+0x190] ;  /* 0x0001900004057983 */ /* 0x000ea20000100000 */
[----:B------:R-:W-:Y:S01]  /*1840*/  BSSY.RECONVERGENT B1, `(.L_x_24) ;  /* 0x0000027000017945 */ /* 0x000fe20003800200 */
[----:B--2---:R-:W-:-:S13]  /*1850*/  ISETP.NE.AND P0, PT, R5, RZ, PT ;  /* 0x000000ff0500720c */ /* 0x004fda0003f05270 */
[----:B-1----:R-:W-:Y:S05]  /*1860*/  @!P0 BRA `(.L_x_25) ;  /* 0x0000000000908947 */ /* 0x002fea0003800000 */
        /* <DEDUP_REMOVED lines=9> */
[----:B------:R-:W-:Y:S01]  /*1900*/  MOV R3, R18 ;  /* 0x0000001200037202 */ /* 0x000fe20000000f00 */
[----:B------:R-:W-:-:S05]  /*1910*/  IMAD.MOV.U32 R22, RZ, RZ, R19 ;  /* 0x000000ffff167224 */ /* 0x000fca00078e0013 */
[----:B------:R-:W1:Y:S08]  /*1920*/  LDC.64 R10, c[0x0][0x3a8] ;  /* 0x0000ea00ff0a7b82 */ /* 0x000e700000000a00 */
[----:B------:R-:W2:Y:S08]  /*1930*/  LDC.64 R8, c[0x0][0x390] ;  /* 0x0000e400ff087b82 */ /* 0x000eb00000000a00 */
[----:B------:R-:W3:Y:S01]  /*1940*/  LDC.64 R6, c[0x0][0x388] ;  /* 0x0000e200ff067b82 */ /* 0x000ee20000000a00 */
[----:B0-----:R-:W-:-:S07]  /*1950*/  IMAD.WIDE.U32 R16, R12, 0x4, R16 ;  /* 0x000000040c107825 */ /* 0x001fce00078e0010 */
[----:B------:R-:W0:Y:S02]  /*1960*/  LDC.64 R4, c[0x0][0x3b8] ;  /* 0x0000ee00ff047b82 */ /* 0x000e240000000a00 */
.L_x_29:
[----:B--2---:R-:W-:Y:S01]  /*1970*/  IMAD.WIDE R18, R3, 0x4, R8 ;  /* 0x0000000403127825 */ /* 0x004fe200078e0208 */
[----:B-1----:R-:W2:Y:S04]  /*1980*/  LDG.E R20, desc[UR6][R10.64] ;  /* 0x000000060a147981 */ /* 0x002ea8000c1e1900 */
[----:B------:R-:W2:Y:S01]  /*1990*/  LDG.E R23, desc[UR6][R18.64] ;  /* 0x0000000612177981 */ /* 0x000ea2000c1e1900 */
[----:B------:R-:W-:Y:S01]  /*19a0*/  BSSY.RECONVERGENT B3, `(.L_x_27) ;  /* 0x000000a000037945 */ /* 0x000fe20003800200 */
[----:B--2---:R-:W-:-:S13]  /*19b0*/  ISETP.GT.AND P0, PT, R23, R20, PT ;  /* 0x000000141700720c */ /* 0x004fda0003f04270 */
[----:B------:R-:W-:Y:S05]  /*19c0*/  @!P0 BRA `(.L_x_28) ;  /* 0x00000000001c8947 */ /* 0x000fea0003800000 */
[----:B---3--:R-:W-:Y:S01]  /*19d0*/  IMAD.WIDE R18, R3, 0x4, R6 ;  /* 0x0000000403127825 */ /* 0x008fe200078e0206 */
[----:B------:R-:W2:Y:S05]  /*19e0*/  LDG.E R20, desc[UR6][R16.64] ;  /* 0x0000000610147981 */ /* 0x000eaa000c1e1900 */
[----:B------:R-:W0:Y:S01]  /*19f0*/  LDG.E R19, desc[UR6][R18.64] ;  /* 0x0000000612137981 */ /* 0x000e22000c1e1900 */
[----:B--2---:R-:W-:Y:S02]  /*1a00*/  IMAD.IADD R23, R23, 0x1, R20 ;  /* 0x0000000117177824 */ /* 0x004fe400078e0214 */
[----:B0-----:R-:W-:-:S05]  /*1a10*/  IMAD.WIDE R20, R19, 0x4, R4 ;  /* 0x0000000413147825 */ /* 0x001fca00078e0204 */
[----:B------:R1:W-:Y:S04]  /*1a20*/  REDG.E.MIN.S32.STRONG.GPU desc[UR6][R20.64], R23 ;  /* 0x000000171400798e */ /* 0x0003e8000c92e306 */
[----:B------:R1:W5:Y:S02]  /*1a30*/  LDG.E R22, desc[UR6][R14.64+0x4] ;  /* 0x000004060e167981 */ /* 0x000364000c1e1900 */
.L_x_28:
[----:B------:R-:W-:Y:S05]  /*1a40*/  BSYNC.RECONVERGENT B3 ;  /* 0x0000000000037941 */ /* 0x000fea0003800200 */
.L_x_27:
[----:B------:R-:W-:-:S04]  /*1a50*/  IADD3 R3, PT, PT, R3, 0x1, RZ ;  /* 0x0000000103037810 */ /* 0x000fc80007ffe0ff */
[----:B-----5:R-:W-:-:S13]  /*1a60*/  ISETP.GE.AND P0, PT, R3, R22, PT ;  /* 0x000000160300720c */ /* 0x020fda0003f06270 */
[----:B------:R-:W-:Y:S05]  /*1a70*/  @!P0 BRA `(.L_x_29) ;  /* 0xfffffffc00bc8947 */ /* 0x000fea000383ffff */
[----:B------:R-:W-:Y:S05]  /*1a80*/  BSYNC.RECONVERGENT B2 ;  /* 0x0000000000027941 */ /* 0x000fea0003800200 */
.L_x_26:
[----:B0-----:R-:W0:Y:S02]  /*1a90*/  LDC.64 R4, c[0x0][0x398] ;  /* 0x0000e600ff047b82 */ /* 0x001e240000000a00 */
[----:B0-----:R0:W5:Y:S02]  /*1aa0*/  LDG.E R3, desc[UR6][R4.64] ;  /* 0x0000000604037981 */ /* 0x001164000c1e1900 */
.L_x_25:
[----:B------:R-:W-:Y:S05]  /*1ab0*/  BSYNC.RECONVERGENT B1 ;  /* 0x0000000000017941 */ /* 0x000fea0003800200 */
.L_x_24:
[----:B------:R-:W-:-:S05]  /*1ac0*/  IMAD.IADD R12, R13, 0x1, R12 ;  /* 0x000000010d0c7824 */ /* 0x000fca00078e020c */
[----:B-----5:R-:W-:-:S13]  /*1ad0*/  ISETP.GE.AND P0, PT, R12, R3, PT ;  /* 0x000000030c00720c */ /* 0x020fda0003f06270 */
[----:B------:R-:W-:Y:S05]  /*1ae0*/  @!P0 BRA `(.L_x_30) ;  /* 0xfffffffc00048947 */ /* 0x000fea000383ffff */
.L_x_23:
[----:B------:R-:W-:Y:S05]  /*1af0*/  BSYNC.RECONVERGENT B0 ;  /* 0x0000000000007941 */ /* 0x000fea0003800200 */
.L_x_22:
[----:B0-----:R-:W0:Y:S08]  /*1b00*/  LDC.64 R4, c[0x0][0x398] ;  /* 0x0000e600ff047b82 */ /* 0x001e300000000a00 */
[----:B------:R-:W-:Y:S06]  /*1b10*/  BAR.SYNC.DEFER_BLOCKING 0x0 ;  /* 0x0000000000007b1d */ /* 0x000fec0000010000 */
[----:B0-----:R-:W2:Y:S01]  /*1b20*/  LDG.E R11, desc[UR6][R4.64] ;  /* 0x00000006040b7981 */ /* 0x001ea2000c1e1900 */
[----:B------:R-:W-:Y:S01]  /*1b30*/  BSSY.RECONVERGENT B0, `(.L_x_31) ;  /* 0x0000045000007945 */ /* 0x000fe20003800200 */
[----:B--2---:R-:W-:-:S13]  /*1b40*/  ISETP.GE.AND P0, PT, R0, R11, PT ;  /* 0x0000000b0000720c */ /* 0x004fda0003f06270 */
[----:B------:R-:W-:Y:S05]  /*1b50*/  @P0 BRA `(.L_x_32) ;  /* 0x0000000400080947 */ /* 0x000fea0003800000 */
[----:B---3--:R-:W0:Y:S01]  /*1b60*/  LDC.64 R6, c[0x0][0x3b0] ;  /* 0x0000ec00ff067b82 */ /* 0x008e220000000a00 */
[----:B------:R-:W-:-:S07]  /*1b70*/  IMAD.MOV.U32 R8, RZ, RZ, R0 ;  /* 0x000000ffff087224 */ /* 0x000fce00078e0000 */
[----:B------:R-:W2:Y:S02]  /*1b80*/  LDC.64 R4, c[0x0][0x3b8] ;  /* 0x0000ee00ff047b82 */ /* 0x000ea40000000a00 */
.L_x_35:
[----:B012---:R-:W-:-:S04]  /*1b90*/  IMAD.WIDE.U32 R14, R8, 0x4, R4 ;  /* 0x00000004080e7825 */ /* 0x007fc800078e0004 */
        /* <DEDUP_REMOVED lines=9> */
[----:B------:R-:W3:Y:S02]  /*1c30*/  I2F.U32.RP R22, R13 ;  /* 0x0000000d00167306 */ /* 0x000ee40000209000 */
[----:B------:R-:W4:Y:S06]  /*1c40*/  LDC.64 R20, c[0x0][0x398] ;  /* 0x0000e600ff147b82 */ /* 0x000f2c0000000a00 */
[----:B---3--:R-:W1:Y:S01]  /*1c50*/  MUFU.RCP R22, R22 ;  /* 0x0000001600167308 */ /* 0x008e620000001000 */
[----:B0-----:R-:W-:Y:S01]  /*1c60*/  IMAD.MOV R19, RZ, RZ, -R13 ;  /* 0x000000ffff137224 */ /* 0x001fe200078e0a0d */
[----:B----4-:R0:W5:Y:S01]  /*1c70*/  LDG.E R11, desc[UR6][R20.64] ;  /* 0x00000006140b7981 */ /* 0x010162000c1e1900 */
[----:B------:R-:W-:Y:S01]  /*1c80*/  ISETP.NE.U32.AND P5, PT, R13, RZ, PT ;  /* 0x000000ff0d00720c */ /* 0x000fe20003fa5070 */
[----:B-1----:R-:W-:-:S04]  /*1c90*/  VIADD R16, R22, 0xffffffe ;  /* 0x0ffffffe16107836 */ /* 0x002fc80000000000 */
[----:B------:R1:W3:Y:S02]  /*1ca0*/  F2I.FTZ.U32.TRUNC.NTZ R17, R16 ;  /* 0x0000001000117305 */ /* 0x0002e4000021f000 */
[----:B-1----:R-:W-:Y:S02]  /*1cb0*/  IMAD.MOV.U32 R16, RZ, RZ, RZ ;  /* 0x000000ffff107224 */ /* 0x002fe400078e00ff */
[----:B---3--:R-:W-:-:S04]  /*1cc0*/  IMAD R19, R19, R17, RZ ;  /* 0x0000001113137224 */ /* 0x008fc800078e02ff */
[----:B------:R-:W-:Y:S01]  /*1cd0*/  IMAD.HI.U32 R19, R17, R19, R16 ;  /* 0x0000001311137227 */ /* 0x000fe200078e0010 */
[----:B------:R-:W-:Y:S02]  /*1ce0*/  IABS R17, R9 ;  /* 0x0000000900117213 */ /* 0x000fe40000000000 */
[-C--:B--2---:R-:W-:Y:S02]  /*1cf0*/  IABS R12, R10.reuse ;  /* 0x0000000a000c7213 */ /* 0x084fe40000000000 */
[-C--:B------:R-:W-:Y:S02]  /*1d00*/  IABS R18, R10.reuse ;  /* 0x0000000a00127213 */ /* 0x080fe40000000000 */
[----:B------:R-:W1:Y:S01]  /*1d10*/  I2F.RP R3, R12 ;  /* 0x0000000c00037306 */ /* 0x000e620000209400 */
[----:B------:R-:W-:Y:S02]  /*1d20*/  LOP3.LUT R9, R9, R10, RZ, 0x3c, !PT ;  /* 0x0000000a09097212 */ /* 0x000fe400078e3cff */
[----:B------:R-:W-:-:S02]  /*1d30*/  IMAD.MOV R16, RZ, RZ, -R18 ;  /* 0x000000ffff107224 */ /* 0x000fc400078e0a12 */
[----:B------:R-:W-:Y:S02]  /*1d40*/  ISETP.GE.AND P1, PT, R9, RZ, PT ;  /* 0x000000ff0900720c */ /* 0x000fe40003f26270 */
[----:B------:R-:W-:Y:S01]  /*1d50*/  MOV R9, 0x1 ;  /* 0x0000000100097802 */ /* 0x000fe20000000f00 */
[----:B-1----:R-:W1:Y:S02]  /*1d60*/  MUFU.RCP R3, R3 ;  /* 0x0000000300037308 */ /* 0x002e640000001000 */
[----:B-1----:R-:W-:-:S06]  /*1d70*/  IADD3 R14, PT, PT, R3, 0xffffffe, RZ ;  /* 0x0ffffffe030e7810 */ /* 0x002fcc0007ffe0ff */
[----:B------:R1:W0:Y:S02]  /*1d80*/  F2I.FTZ.U32.TRUNC.NTZ R15, R14 ;  /* 0x0000000e000f7305 */ /* 0x000224000021f000 */
[----:B-1----:R-:W-:Y:S01]  /*1d90*/  HFMA2 R14, -RZ, RZ, 0, 0 ;  /* 0x00000000ff0e7431 */ /* 0x002fe200000001ff */
[----:B0-----:R-:W-:-:S05]  /*1da0*/  IADD3 R21, PT, PT, RZ, -R15, RZ ;  /* 0x8000000fff157210 */ /* 0x001fca0007ffe0ff */
[----:B------:R-:W-:-:S04]  /*1db0*/  IMAD R3, R21, R12, RZ ;  /* 0x0000000c15037224 */ /* 0x000fc800078e02ff */
[----:B------:R-:W-:-:S04]  /*1dc0*/  IMAD.HI.U32 R14, R15, R3, R14 ;  /* 0x000000030f0e7227 */ /* 0x000fc800078e000e */
[----:B------:R-:W-:-:S04]  /*1dd0*/  IMAD.HI.U32 R3, R19, R8, RZ ;  /* 0x0000000813037227 */ /* 0x000fc800078e00ff */
[----:B------:R-:W-:Y:S01]  /*1de0*/  IMAD.HI.U32 R15, R14, R17, RZ ;  /* 0x000000110e0f7227 */ /* 0x000fe200078e00ff */
[----:B------:R-:W-:-:S03]  /*1df0*/  IADD3 R14, PT, PT, -R3, RZ, RZ ;  /* 0x000000ff030e7210 */ /* 0x000fc60007ffe1ff */
[----:B------:R-:W-:Y:S02]  /*1e00*/  IMAD R17, R15, R16, R17 ;  /* 0x000000100f117224 */ /* 0x000fe400078e0211 */
[----:B------:R-:W-:-:S03]  /*1e10*/  IMAD R14, R13, R14, R8 ;  /* 0x0000000e0d0e7224 */ /* 0x000fc600078e0208 */
[----:B------:R-:W-:Y:S02]  /*1e20*/  ISETP.GT.U32.AND P4, PT, R12, R17, PT ;  /* 0x000000110c00720c */ /* 0x000fe40003f84070 */
[----:B------:R-:W-:-:S11]  /*1e30*/  ISETP.GE.U32.AND P3, PT, R14, R13, PT ;  /* 0x0000000d0e00720c */ /* 0x000fd60003f66070 */
[----:B------:R-:W-:Y:S02]  /*1e40*/  @!P4 IMAD.IADD R17, R17, 0x1, -R12 ;  /* 0x000000011111c824 */ /* 0x000fe400078e0a0c */
[----:B------:R-:W-:Y:S01]  /*1e50*/  @P3 IADD3 R14, PT, PT, -R13, R14, RZ ;  /* 0x0000000e0d0e3210 */ /* 0x000fe20007ffe1ff */
[----:B------:R-:W-:Y:S01]  /*1e60*/  @!P4 VIADD R15, R15, 0x1 ;  /* 0x000000010f0fc836 */ /* 0x000fe20000000000 */
[----:B------:R-:W-:Y:S01]  /*1e70*/  ISETP.NE.AND P4, PT, R10, RZ, PT ;  /* 0x000000ff0a00720c */ /* 0x000fe20003f85270 */
[----:B------:R-:W-:Y:S01]  /*1e80*/  @P3 VIADD R3, R3, 0x1 ;  /* 0x0000000103033836 */ /* 0x000fe20000000000 */
[----:B------:R-:W-:Y:S02]  /*1e90*/  ISETP.GE.U32.AND P0, PT, R17, R12, PT ;  /* 0x0000000c1100720c */ /* 0x000fe40003f06070 */
[----:B------:R-:W-:-:S11]  /*1ea0*/  ISETP.GE.U32.AND P2, PT, R14, R13, PT ;  /* 0x0000000d0e00720c */ /* 0x000fd60003f46070 */
[----:B------:R-:W-:Y:S02]  /*1eb0*/  @P0 IADD3 R15, PT, PT, R15, 0x1, RZ ;  /* 0x000000010f0f0810 */ /* 0x000fe40007ffe0ff */
[----:B------:R-:W-:Y:S02]  /*1ec0*/  @P2 IADD3 R3, PT, PT, R3, 0x1, RZ ;  /* 0x0000000103032810 */ /* 0x000fe40007ffe0ff */
[----:B------:R-:W-:Y:S01]  /*1ed0*/  @!P5 LOP3.LUT R3, RZ, R13, RZ, 0x33, !PT ;  /* 0x0000000dff03d212 */ /* 0x000fe200078e33ff */
[----:B------:R-:W-:Y:S01]  /*1ee0*/  @!P1 IMAD.MOV R15, RZ, RZ, -R15 ;  /* 0x000000ffff0f9224 */ /* 0x000fe200078e0a0f */
[----:B------:R-:W-:-:S03]  /*1ef0*/  @!P4 LOP3.LUT R15, RZ, R10, RZ, 0x33, !PT ;  /* 0x0000000aff0fc212 */ /* 0x000fc600078e33ff */
[----:B------:R-:W-:Y:S01]  /*1f00*/  IMAD R10, R3, 0x4, R2 ;  /* 0x00000004030a7824 */ /* 0x000fe200078e0202 */
[----:B------:R-:W-:-:S04]  /*1f10*/  IADD3 R3, PT, PT, R1, R3, RZ ;  /* 0x0000000301037210 */ /* 0x000fc80007ffe0ff */
[----:B------:R0:W-:Y:S04]  /*1f20*/  STL [R10], R15 ;  /* 0x0000000f0a007387 */ /* 0x0001e80000100800 */
[----:B------:R0:W-:Y:S02]  /*1f30*/  STL.U8 [R3+0x1f4], R9 ;  /* 0x0001f40903007387 */ /* 0x0001e40000100000 */
.L_x_34:
[----:B------:R-:W-:Y:S05]  /*1f40*/  BSYNC.RECONVERGENT B1 ;  /* 0x0000000000017941 */ /* 0x000fea0003800200 */
.L_x_33:
[----:B------:R-:W-:-:S05]  /*1f50*/  IMAD.IADD R8, R13, 0x1, R8 ;  /* 0x000000010d087824 */ /* 0x000fca00078e0208 */
[----:B-----5:R-:W-:-:S13]  /*1f60*/  ISETP.GE.AND P0, PT, R8, R11, PT ;  /* 0x0000000b0800720c */ /* 0x020fda0003f06270 */
[----:B------:R-:W-:Y:S05]  /*1f70*/  @!P0 BRA `(.L_x_35) ;  /* 0xfffffffc00048947 */ /* 0x000fea000383ffff */
.L_x_32:
[----:B------:R-:W-:Y:S05]  /*1f80*/  BSYNC.RECONVERGENT B0 ;  /* 0x0000000000007941 */ /* 0x000fea0003800200 */
.L_x_31:
[----:B------:R-:W2:Y:S01]  /*1f90*/  LDC.64 R4, c[0x0][0x3c0] ;  /* 0x0000f000ff047b82 */ /* 0x000ea20000000a00 */
[----:B0-----:R-:W-:Y:S01]  /*1fa0*/  HFMA2 R3, -RZ, RZ, 0, 5.9604644775390625e-08 ;  /* 0x00000001ff037431 */ /* 0x001fe200000001ff */
[----:B------:R-:W-:-:S06]  /*1fb0*/  UIADD3 UR4, UPT, UPT, UR4, 0x1, URZ ;  /* 0x0000000104047890 */ /* 0x000fcc000fffe0ff */
[----:B---3--:R-:W0:Y:S01]  /*1fc0*/  LDC.64 R6, c[0x0][0x3c8] ;  /* 0x0000f200ff067b82 */ /* 0x008e220000000a00 */
[----:B--2---:R2:W-:Y:S04]  /*1fd0*/  STG.E desc[UR6][R4.64], R3 ;  /* 0x0000000304007986 */ /* 0x0045e8000c101906 */
[----:B0-----:R2:W-:Y:S03]  /*1fe0*/  STG.E desc[UR6][R6.64], RZ ;  /* 0x000000ff06007986 */ /* 0x0015e6000c101906 */
[----:B------:R-:W-:Y:S06]  /*1ff0*/  BAR.SYNC.DEFER_BLOCKING 0x0 ;  /* 0x0000000000007b1d */ /* 0x000fec0000010000 */
[----:B------:R-:W-:Y:S05]  /*2000*/  BRA `(.L_x_36) ;  /* 0xffffffe800287947 */ /* 0x000fea000383ffff */
.L_x_37:
[----:B------:R-:W-:-:S00]  /*2010*/  BRA `(.L_x_37) ;  /* 0xfffffffc00fc7947 */ /* 0x000fc0000383ffff */
[----:B------:R-:W-:-:S00]  /*2020*/  NOP ;  /* 0x0000000000007918 */ /* 0x000fc00000000000 */
        /* <DEDUP_REMOVED lines=13> */
.L_x_38:


//--------------------- .nv.shared.reserved.0     --------------------------
	.section	.nv.shared.reserved.0,"aw",@nobits
	.weak		__nv_reservedSMEM_offset_0_alias
	.size		__nv_reservedSMEM_offset_0_alias, 0, 64
	.other		__nv_reservedSMEM_offset_0_alias,@"STO_CUDA_RESERVED_SHARED STV_DEFAULT"
__nv_reservedSMEM_offset_0_alias:
	.zero		0
	.zero		64


//--------------------- .nv.constant0._Z14delta_steppingPiS_S_S_S_S_S_S_S_S_ --------------------------
	.section	.nv.constant0._Z14delta_steppingPiS_S_S_S_S_S_S_S_S_,"a",@progbits
	.sectionflags	@""
	.align	4
.nv.constant0._Z14delta_steppingPiS_S_S_S_S_S_S_S_S_:
	.zero		976


//--------------------- SYMBOLS --------------------------

	.type		.nv.reservedSmem.offset0,@object
	.size		.nv.reservedSmem.offset0,0x4
